	.target	sm_100a

	.elftype	@"ET_EXEC"


//--------------------- .note.nv.tkinfo           --------------------------
	.section	.note.nv.tkinfo,"",@"SHT_NOTE"
	.sectionflags	@"SHF_NOTE_NV_TKINFO"
	.tkinfo
        /*0018*/ 	.word	0x00000002
        /*0030*/ 	.string	""
        /*0030*/ 	.string	"ptxas"
        /*0030*/ 	.string	"Cuda compilation tools, release 13.0, V13.0.88"
        /*0030*/ 	.string	"Build cuda_13.0.r13.0/compiler.36424714_0"
        /*0030*/ 	.string	"-arch sm_100a -m 64 "



//--------------------- .note.nv.cuinfo           --------------------------
	.section	.note.nv.cuinfo,"",@"SHT_NOTE"
	.sectionflags	@"SHF_NOTE_NV_CUINFO"
        /*0018*/ 	.short	0x0002
        /*001a*/ 	.short	0x0064
        /*001c*/ 	.short	0x0082
	.zero		2


//--------------------- .nv.info                  --------------------------
	.section	.nv.info,"",@"SHT_CUDA_INFO"
	.align	4


	//----- nvinfo : EIATTR_REGCOUNT
	.align		4
        /*0000*/ 	.byte	0x04, 0x2f
        /*0002*/ 	.short	(.L_19 - .L_18)
	.align		4
.L_18:
        /*0004*/ 	.word	index@(_ZN7cutlass13device_kernelINS_4gemm6kernel13GemmUniversalIN4cute5tupleIJiiiiEEENS1_10collective13CollectiveMmaINS1_35MainloopSm100TmaUmmaWarpSpecializedILi2ELi2ELi4ENS5_IJNS4_1CILi1EEENSA_ILi2EEESB_EEEEENS5_IJNSA_ILi128EEESF_NSA_ILi64EEEEEENS_6half_tENS5_IJlSB_lEEESI_NS5_IJSB_llEEENS4_8TiledMMAINS4_8MMA_AtomIJNS4_20SM100_MMA_F16BF16_SSISI_SI_fLi128ELi128ELNS4_4UMMA5MajorE0ELSP_1ELNSO_7ScaleInE0ELSQ_0EEEEEENS4_6LayoutINS5_IJSB_SB_SB_EEENS5_IJNSA_ILi0EEESV_SV_EEEEENS5_IJNS4_10UnderscoreESY_SY_EEEEENS4_23SM90_TMA_LOAD_MULTICASTENS4_14ComposedLayoutINS4_7SwizzleILi3ELi4ELi3EEENS4_18smem_ptr_flag_bitsILi16EEENST_INS5_IJNSA_ILi8EEESG_EEENS5_IJSG_SB_EEEEEEEvNS4_8identityENS4_13SM90_TMA_LOADENS12_IS14_S16_NST_INS5_IJSG_S17_EEENS5_IJSB_SG_EEEEEEEvS1C_EENS_8epilogue10collective18CollectiveEpilogueINS1J_23Sm100TmaWarpSpecializedILi4ELi2ELi32ELb1ELb0EEEJSH_NS5_IJNST_ISF_SB_EENST_INSA_ILi32EEESB_EEEEESI_SJ_SI_SJ_NS1J_6fusion15FusionCallbacksIS1N_NS1S_17LinearCombinationISI_fSI_fLNS_15FloatRoundStyleE2EEESH_S1R_JEEENS4_5SM1004TMEM4LOAD26SM100_TMEM_LOAD_32dp32b32xES1D_NS12_INS13_ILi2ELi4ELi3EEES16_NST_INS5_IJS17_S1P_EEENS5_IJS1P_SB_EEEEEEENS4_39AutoVectorizingCopyWithAssumedAlignmentILi128EEENS4_14SM90_TMA_STOREES26_S28_S28_EEEvvEEEEvNT_6ParamsE)
        /*0008*/ 	.word	0x00000076


	//----- nvinfo : EIATTR_FRAME_SIZE
	.align		4
.L_19:
        /*000c*/ 	.byte	0x04, 0x11
        /*000e*/ 	.short	(.L_21 - .L_20)
	.align		4
.L_20:
        /*0010*/ 	.word	index@($__internal_2_$__cuda_sm10x_tcgen05_guardrail_trap_unallocated_columns_being_dealloced)
        /*0014*/ 	.word	0x00000000


	//----- nvinfo : EIATTR_FRAME_SIZE
	.align		4
.L_21:
        /*0018*/ 	.byte	0x04, 0x11
        /*001a*/ 	.short	(.L_23 - .L_22)
	.align		4
.L_22:
        /*001c*/ 	.word	index@($__internal_1_$__cuda_sm10x_tcgen05_guardrail_trap_phase_invalid_during_alloc)
        /*0020*/ 	.word	0x00000000


	//----- nvinfo : EIATTR_FRAME_SIZE
	.align		4
.L_23:
        /*0024*/ 	.byte	0x04, 0x11
        /*0026*/ 	.short	(.L_25 - .L_24)
	.align		4
.L_24:
        /*0028*/ 	.word	index@($__internal_0_$__cuda_sm10x_tcgen05_guardrail_trap_col_being_dealloced_not_returned_by_alloc)
        /*002c*/ 	.word	0x00000000


	//----- nvinfo : EIATTR_FRAME_SIZE
	.align		4
.L_25:
        /*0030*/ 	.byte	0x04, 0x11
        /*0032*/ 	.short	(.L_27 - .L_26)
	.align		4
.L_26:
        /*0034*/ 	.word	index@(_ZN7cutlass13device_kernelINS_4gemm6kernel13GemmUniversalIN4cute5tupleIJiiiiEEENS1_10collective13CollectiveMmaINS1_35MainloopSm100TmaUmmaWarpSpecializedILi2ELi2ELi4ENS5_IJNS4_1CILi1EEENSA_ILi2EEESB_EEEEENS5_IJNSA_ILi128EEESF_NSA_ILi64EEEEEENS_6half_tENS5_IJlSB_lEEESI_NS5_IJSB_llEEENS4_8TiledMMAINS4_8MMA_AtomIJNS4_20SM100_MMA_F16BF16_SSISI_SI_fLi128ELi128ELNS4_4UMMA5MajorE0ELSP_1ELNSO_7ScaleInE0ELSQ_0EEEEEENS4_6LayoutINS5_IJSB_SB_SB_EEENS5_IJNSA_ILi0EEESV_SV_EEEEENS5_IJNS4_10UnderscoreESY_SY_EEEEENS4_23SM90_TMA_LOAD_MULTICASTENS4_14ComposedLayoutINS4_7SwizzleILi3ELi4ELi3EEENS4_18smem_ptr_flag_bitsILi16EEENST_INS5_IJNSA_ILi8EEESG_EEENS5_IJSG_SB_EEEEEEEvNS4_8identityENS4_13SM90_TMA_LOADENS12_IS14_S16_NST_INS5_IJSG_S17_EEENS5_IJSB_SG_EEEEEEEvS1C_EENS_8epilogue10collective18CollectiveEpilogueINS1J_23Sm100TmaWarpSpecializedILi4ELi2ELi32ELb1ELb0EEEJSH_NS5_IJNST_ISF_SB_EENST_INSA_ILi32EEESB_EEEEESI_SJ_SI_SJ_NS1J_6fusion15FusionCallbacksIS1N_NS1S_17LinearCombinationISI_fSI_fLNS_15FloatRoundStyleE2EEESH_S1R_JEEENS4_5SM1004TMEM4LOAD26SM100_TMEM_LOAD_32dp32b32xES1D_NS12_INS13_ILi2ELi4ELi3EEES16_NST_INS5_IJS17_S1P_EEENS5_IJS1P_SB_EEEEEEENS4_39AutoVectorizingCopyWithAssumedAlignmentILi128EEENS4_14SM90_TMA_STOREES26_S28_S28_EEEvvEEEEvNT_6ParamsE)
        /*0038*/ 	.word	0x00000000


	//----- nvinfo : EIATTR_MIN_STACK_SIZE
	.align		4
.L_27:
        /*003c*/ 	.byte	0x04, 0x12
        /*003e*/ 	.short	(.L_29 - .L_28)
	.align		4
.L_28:
        /*0040*/ 	.word	index@(_ZN7cutlass13device_kernelINS_4gemm6kernel13GemmUniversalIN4cute5tupleIJiiiiEEENS1_10collective13CollectiveMmaINS1_35MainloopSm100TmaUmmaWarpSpecializedILi2ELi2ELi4ENS5_IJNS4_1CILi1EEENSA_ILi2EEESB_EEEEENS5_IJNSA_ILi128EEESF_NSA_ILi64EEEEEENS_6half_tENS5_IJlSB_lEEESI_NS5_IJSB_llEEENS4_8TiledMMAINS4_8MMA_AtomIJNS4_20SM100_MMA_F16BF16_SSISI_SI_fLi128ELi128ELNS4_4UMMA5MajorE0ELSP_1ELNSO_7ScaleInE0ELSQ_0EEEEEENS4_6LayoutINS5_IJSB_SB_SB_EEENS5_IJNSA_ILi0EEESV_SV_EEEEENS5_IJNS4_10UnderscoreESY_SY_EEEEENS4_23SM90_TMA_LOAD_MULTICASTENS4_14ComposedLayoutINS4_7SwizzleILi3ELi4ELi3EEENS4_18smem_ptr_flag_bitsILi16EEENST_INS5_IJNSA_ILi8EEESG_EEENS5_IJSG_SB_EEEEEEEvNS4_8identityENS4_13SM90_TMA_LOADENS12_IS14_S16_NST_INS5_IJSG_S17_EEENS5_IJSB_SG_EEEEEEEvS1C_EENS_8epilogue10collective18CollectiveEpilogueINS1J_23Sm100TmaWarpSpecializedILi4ELi2ELi32ELb1ELb0EEEJSH_NS5_IJNST_ISF_SB_EENST_INSA_ILi32EEESB_EEEEESI_SJ_SI_SJ_NS1J_6fusion15FusionCallbacksIS1N_NS1S_17LinearCombinationISI_fSI_fLNS_15FloatRoundStyleE2EEESH_S1R_JEEENS4_5SM1004TMEM4LOAD26SM100_TMEM_LOAD_32dp32b32xES1D_NS12_INS13_ILi2ELi4ELi3EEES16_NST_INS5_IJS17_S1P_EEENS5_IJS1P_SB_EEEEEEENS4_39AutoVectorizingCopyWithAssumedAlignmentILi128EEENS4_14SM90_TMA_STOREES26_S28_S28_EEEvvEEEEvNT_6ParamsE)
        /*0044*/ 	.word	0x00000000
.L_29:


//--------------------- .nv.compat                --------------------------
	.section	.nv.compat,"",@"SHT_CUDA_COMPAT_INFO"
	.align	4
        /*0000*/ 	.byte	0x02, 0x09, 0x01, 0x00, 0x02, 0x02, 0x02, 0x00, 0x02, 0x05, 0x05, 0x00, 0x03, 0x07, 0x01, 0x01
        /*0010*/ 	.byte	0x02, 0x03, 0x01, 0x00, 0x02, 0x06, 0x01, 0x00, 0x04, 0x0b, 0x08, 0x00, 0x09, 0x00, 0x00, 0x00
        /*0020*/ 	.byte	0x00, 0x00, 0x00, 0x00


//--------------------- .nv.info._ZN7cutlass13device_kernelINS_4gemm6kernel13GemmUniversalIN4cute5tupleIJiiiiEEENS1_10collective13CollectiveMmaINS1_35MainloopSm100TmaUmmaWarpSpecializedILi2ELi2ELi4ENS5_IJNS4_1CILi1EEENSA_ILi2EEESB_EEEEENS5_IJNSA_ILi128EEESF_NSA_ILi64EEEEEENS_6half_tENS5_IJlSB_lEEESI_NS5_IJSB_llEEENS4_8TiledMMAINS4_8MMA_AtomIJNS4_20SM100_MMA_F16BF16_SSISI_SI_fLi128ELi128ELNS4_4UMMA5MajorE0ELSP_1ELNSO_7ScaleInE0ELSQ_0EEEEEENS4_6LayoutINS5_IJSB_SB_SB_EEENS5_IJNSA_ILi0EEESV_SV_EEEEENS5_IJNS4_10UnderscoreESY_SY_EEEEENS4_23SM90_TMA_LOAD_MULTICASTENS4_14ComposedLayoutINS4_7SwizzleILi3ELi4ELi3EEENS4_18smem_ptr_flag_bitsILi16EEENST_INS5_IJNSA_ILi8EEESG_EEENS5_IJSG_SB_EEEEEEEvNS4_8identityENS4_13SM90_TMA_LOADENS12_IS14_S16_NST_INS5_IJSG_S17_EEENS5_IJSB_SG_EEEEEEEvS1C_EENS_8epilogue10collective18CollectiveEpilogueINS1J_23Sm100TmaWarpSpecializedILi4ELi2ELi32ELb1ELb0EEEJSH_NS5_IJNST_ISF_SB_EENST_INSA_ILi32EEESB_EEEEESI_SJ_SI_SJ_NS1J_6fusion15FusionCallbacksIS1N_NS1S_17LinearCombinationISI_fSI_fLNS_15FloatRoundStyleE2EEESH_S1R_JEEENS4_5SM1004TMEM4LOAD26SM100_TMEM_LOAD_32dp32b32xES1D_NS12_INS13_ILi2ELi4ELi3EEES16_NST_INS5_IJS17_S1P_EEENS5_IJS1P_SB_EEEEEEENS4_39AutoVectorizingCopyWithAssumedAlignmentILi128EEENS4_14SM90_TMA_STOREES26_S28_S28_EEEvvEEEEvNT_6ParamsE --------------------------
	.section	.nv.info._ZN7cutlass13device_kernelINS_4gemm6kernel13GemmUniversalIN4cute5tupleIJiiiiEEENS1_10collective13CollectiveMmaINS1_35MainloopSm100TmaUmmaWarpSpecializedILi2ELi2ELi4ENS5_IJNS4_1CILi1EEENSA_ILi2EEESB_EEEEENS5_IJNSA_ILi128EEESF_NSA_ILi64EEEEEENS_6half_tENS5_IJlSB_lEEESI_NS5_IJSB_llEEENS4_8TiledMMAINS4_8MMA_AtomIJNS4_20SM100_MMA_F16BF16_SSISI_SI_fLi128ELi128ELNS4_4UMMA5MajorE0ELSP_1ELNSO_7ScaleInE0ELSQ_0EEEEEENS4_6LayoutINS5_IJSB_SB_SB_EEENS5_IJNSA_ILi0EEESV_SV_EEEEENS5_IJNS4_10UnderscoreESY_SY_EEEEENS4_23SM90_TMA_LOAD_MULTICASTENS4_14ComposedLayoutINS4_7SwizzleILi3ELi4ELi3EEENS4_18smem_ptr_flag_bitsILi16EEENST_INS5_IJNSA_ILi8EEESG_EEENS5_IJSG_SB_EEEEEEEvNS4_8identityENS4_13SM90_TMA_LOADENS12_IS14_S16_NST_INS5_IJSG_S17_EEENS5_IJSB_SG_EEEEEEEvS1C_EENS_8epilogue10collective18CollectiveEpilogueINS1J_23Sm100TmaWarpSpecializedILi4ELi2ELi32ELb1ELb0EEEJSH_NS5_IJNST_ISF_SB_EENST_INSA_ILi32EEESB_EEEEESI_SJ_SI_SJ_NS1J_6fusion15FusionCallbacksIS1N_NS1S_17LinearCombinationISI_fSI_fLNS_15FloatRoundStyleE2EEESH_S1R_JEEENS4_5SM1004TMEM4LOAD26SM100_TMEM_LOAD_32dp32b32xES1D_NS12_INS13_ILi2ELi4ELi3EEES16_NST_INS5_IJS17_S1P_EEENS5_IJS1P_SB_EEEEEEENS4_39AutoVectorizingCopyWithAssumedAlignmentILi128EEENS4_14SM90_TMA_STOREES26_S28_S28_EEEvvEEEEvNT_6ParamsE,"",@"SHT_CUDA_INFO"
	.sectionflags	@""
	.align	4


	//----- nvinfo : EIATTR_CUDA_API_VERSION
	.align		4
        /*0000*/ 	.byte	0x04, 0x37
        /*0002*/ 	.short	(.L_31 - .L_30)
.L_30:
        /*0004*/ 	.word	0x00000082


	//----- nvinfo : EIATTR_KPARAM_INFO
	.align		4
.L_31:
        /*0008*/ 	.byte	0x04, 0x17
        /*000a*/ 	.short	(.L_33 - .L_32)
.L_32:
        /*000c*/ 	.word	0x00000000
        /*0010*/ 	.short	0x0000
        /*0012*/ 	.short	0x0000
        /*0014*/ 	.byte	0x00, 0xf0, 0x01, 0x20


	//----- nvinfo : EIATTR_AT_ENTRY_FRAGMENTS
	.align		4
.L_33:
        /*0018*/ 	.byte	0x04, 0x4f
        /*001a*/ 	.short	(.L_35 - .L_34)


	//   ....[0]....
.L_34:
        /*001c*/ 	.word	0x00000006


	//----- nvinfo : EIATTR_RESERVED_SMEM_USED
	.align		4
.L_35:
        /*0020*/ 	.byte	0x01, 0x41
	.zero		2


	//----- nvinfo : EIATTR_SPARSE_MMA_MASK
	.align		4
        /*0024*/ 	.byte	0x03, 0x50
        /*0026*/ 	.short	0x0000


	//----- nvinfo : EIATTR_TCGEN05_1CTA_USED
	.align		4
        /*0028*/ 	.byte	0x01, 0x51
	.zero		2


	//----- nvinfo : EIATTR_MAXREG_COUNT
	.align		4
        /*002c*/ 	.byte	0x03, 0x1b
        /*002e*/ 	.short	0x00ff


	//----- nvinfo : EIATTR_NUM_BARRIERS
	.align		4
        /*0030*/ 	.byte	0x02, 0x4c
        /*0032*/ 	.byte	0x07
	.zero		1


	//----- nvinfo : EIATTR_EXTERNS
	.align		4
        /*0034*/ 	.byte	0x04, 0x0f
        /*0036*/ 	.short	(.L_37 - .L_36)


	//   ....[0]....
	.align		4
.L_36:
        /*0038*/ 	.word	index@(__assertfail)


	//----- nvinfo : EIATTR_MERCURY_ISA_VERSION
	.align		4
.L_37:
        /*003c*/ 	.byte	0x03, 0x5f
        /*003e*/ 	.short	0x0101


	//----- nvinfo : EIATTR_INT_WARP_WIDE_INSTR_OFFSETS
	.align		4
        /*0040*/ 	.byte	0x04, 0x31
        /*0042*/ 	.short	(.L_39 - .L_38)


	//   ....[0]....
.L_38:
        /*0044*/ 	.word	0x00003bf0


	//   ....[1]....
        /*0048*/ 	.word	0x00003c10


	//   ....[2]....
        /*004c*/ 	.word	0x00003c40


	//   ....[3]....
        /*0050*/ 	.word	0x00004780


	//   ....[4]....
        /*0054*/ 	.word	0x000047f0


	//   ....[5]....
        /*0058*/ 	.word	0x000048d0


	//   ....[6]....
        /*005c*/ 	.word	0x00004950


	//   ....[7]....
        /*0060*/ 	.word	0x00004a50


	//   ....[8]....
        /*0064*/ 	.word	0x00004ad0


	//   ....[9]....
        /*0068*/ 	.word	0x00004bc0


	//   ....[10]....
        /*006c*/ 	.word	0x00004c70


	//----- nvinfo : EIATTR_COOP_GROUP_MASK_REGIDS
	.align		4
.L_39:
        /*0070*/ 	.byte	0x04, 0x29
        /*0072*/ 	.short	(.L_41 - .L_40)


	//   ....[0]....
.L_40:
        /*0074*/ 	.word	0xffffffff


	//   ....[1]....
        /*0078*/ 	.word	0xffffffff


	//   ....[2]....
        /*007c*/ 	.word	0xffffffff


	//   ....[3]....
        /*0080*/ 	.word	0xffffffff


	//   ....[4]....
        /*0084*/ 	.word	0xffffffff


	//   ....[5]....
        /*0088*/ 	.word	0xffffffff


	//   ....[6]....
        /*008c*/ 	.word	0xffffffff


	//   ....[7]....
        /*0090*/ 	.word	0xffffffff


	//   ....[8]....
        /*0094*/ 	.word	0xffffffff


	//   ....[9]....
        /*0098*/ 	.word	0xffffffff


	//   ....[10]....
        /*009c*/ 	.word	0xffffffff


	//   ....[11]....
        /*00a0*/ 	.word	0xffffffff


	//   ....[12]....
        /*00a4*/ 	.word	0xffffffff


	//   ....[13]....
        /*00a8*/ 	.word	0xffffffff


	//----- nvinfo : EIATTR_COOP_GROUP_INSTR_OFFSETS
	.align		4
.L_41:
        /*00ac*/ 	.byte	0x04, 0x28
        /*00ae*/ 	.short	(.L_43 - .L_42)


	//   ....[0]....
.L_42:
        /*00b0*/ 	.word	0x00000080


	//   ....[1]....
        /*00b4*/ 	.word	0x000004f0


	//   ....[2]....
        /*00b8*/ 	.word	0x00000660


	//   ....[3]....
        /*00bc*/ 	.word	0x00000800


	//   ....[4]....
        /*00c0*/ 	.word	0x00000900


	//   ....[5]....
        /*00c4*/ 	.word	0x00000a70


	//   ....[6]....
        /*00c8*/ 	.word	0x00000c10


	//   ....[7]....
        /*00cc*/ 	.word	0x00000dc0


	//   ....[8]....
        /*00d0*/ 	.word	0x000020b0


	//   ....[9]....
        /*00d4*/ 	.word	0x00002e40


	//   ....[10]....
        /*00d8*/ 	.word	0x00003050


	//   ....[11]....
        /*00dc*/ 	.word	0x00003080


	//   ....[12]....
        /*00e0*/ 	.word	0x00003ad0


	//   ....[13]....
        /*00e4*/ 	.word	0x00003d00


	//----- nvinfo : EIATTR_VRC_CTA_INIT_COUNT
	.align		4
.L_43:
        /*00e8*/ 	.byte	0x02, 0x4a
        /*00ea*/ 	.byte	0x80
	.zero		1


	//----- nvinfo : EIATTR_SYSCALL_OFFSETS
	.align		4
        /*00ec*/ 	.byte	0x04, 0x46
        /*00ee*/ 	.short	(.L_45 - .L_44)


	//   ....[0]....
.L_44:
        /*00f0*/ 	.word	0x000058c0


	//   ....[1]....
        /*00f4*/ 	.word	0x000059b0


	//   ....[2]....
        /*00f8*/ 	.word	0x00006180


	//   ....[3]....
        /*00fc*/ 	.word	0x00006e00


	//   ....[4]....
        /*0100*/ 	.word	0x00007a60


	//   ....[5]....
        /*0104*/ 	.word	0x000086c0


	//----- nvinfo : EIATTR_MBARRIER_INSTR_OFFSETS
	.align		4
.L_45:
        /*0108*/ 	.byte	0x04, 0x39
        /*010a*/ 	.short	(.L_47 - .L_46)


	//   ....[0]....
.L_46:
        /*010c*/ 	.word	0x00000610
        /*0110*/ 	.word	0x000000ff
        /*0114*/ 	.word	0x00000000
        /*0118*/ 	.short	0x0100
        /*011a*/ 	.byte	0x04
	.zero		1


	//   ....[1]....
        /*011c*/ 	.word	0x00000620
        /*0120*/ 	.word	0x000000ff
        /*0124*/ 	.word	0x00000010
        /*0128*/ 	.short	0x0100
        /*012a*/ 	.byte	0x04
	.zero		1


	//   ....[2]....
        /*012c*/ 	.word	0x00000630
        /*0130*/ 	.word	0x000000ff
        /*0134*/ 	.word	0x00000008
        /*0138*/ 	.short	0x0100
        /*013a*/ 	.byte	0x04
	.zero		1


	//   ....[3]....
        /*013c*/ 	.word	0x00000640
        /*0140*/ 	.word	0x000000ff
        /*0144*/ 	.word	0x00000018
        /*0148*/ 	.short	0x0100
        /*014a*/ 	.byte	0x04
	.zero		1


	//   ....[4]....
        /*014c*/ 	.word	0x00000770
        /*0150*/ 	.word	0x000000ff
        /*0154*/ 	.word	0x00000020
        /*0158*/ 	.short	0x0100
        /*015a*/ 	.byte	0x04
	.zero		1


	//   ....[5]....
        /*015c*/ 	.word	0x00000780
        /*0160*/ 	.word	0x000000ff
        /*0164*/ 	.word	0x00000040
        /*0168*/ 	.short	0x0100
        /*016a*/ 	.byte	0x04
	.zero		1


	//   ....[6]....
        /*016c*/ 	.word	0x00000790
        /*0170*/ 	.word	0x000000ff
        /*0174*/ 	.word	0x00000028
        /*0178*/ 	.short	0x0100
        /*017a*/ 	.byte	0x04
	.zero		1


	//   ....[7]....
        /*017c*/ 	.word	0x000007a0
        /*0180*/ 	.word	0x000000ff
        /*0184*/ 	.word	0x00000048
        /*0188*/ 	.short	0x0100
        /*018a*/ 	.byte	0x04
	.zero		1


	//   ....[8]....
        /*018c*/ 	.word	0x000007b0
        /*0190*/ 	.word	0x000000ff
        /*0194*/ 	.word	0x00000030
        /*0198*/ 	.short	0x0100
        /*019a*/ 	.byte	0x04
	.zero		1


	//   ....[9]....
        /*019c*/ 	.word	0x000007c0
        /*01a0*/ 	.word	0x000000ff
        /*01a4*/ 	.word	0x00000050
        /*01a8*/ 	.short	0x0100
        /*01aa*/ 	.byte	0x04
	.zero		1


	//   ....[10]....
        /*01ac*/ 	.word	0x000007d0
        /*01b0*/ 	.word	0x000000ff
        /*01b4*/ 	.word	0x00000038
        /*01b8*/ 	.short	0x0100
        /*01ba*/ 	.byte	0x04
	.zero		1


	//   ....[11]....
        /*01bc*/ 	.word	0x000007e0
        /*01c0*/ 	.word	0x000000ff
        /*01c4*/ 	.word	0x00000058
        /*01c8*/ 	.short	0x0100
        /*01ca*/ 	.byte	0x04
	.zero		1


	//   ....[12]....
        /*01cc*/ 	.word	0x000008d0
        /*01d0*/ 	.word	0x000000ff
        /*01d4*/ 	.word	0x00000060
        /*01d8*/ 	.short	0x0100
        /*01da*/ 	.byte	0x06
	.zero		1


	//   ....[13]....
        /*01dc*/ 	.word	0x000008e0
        /*01e0*/ 	.word	0x000000ff
        /*01e4*/ 	.word	0x00000068
        /*01e8*/ 	.short	0x0100
        /*01ea*/ 	.byte	0x06
	.zero		1


	//   ....[14]....
        /*01ec*/ 	.word	0x00000a20
        /*01f0*/ 	.word	0x000000ff
        /*01f4*/ 	.word	0x00000070
        /*01f8*/ 	.short	0x0100
        /*01fa*/ 	.byte	0x06
	.zero		1


	//   ....[15]....
        /*01fc*/ 	.word	0x00000a30
        /*0200*/ 	.word	0x000000ff
        /*0204*/ 	.word	0x00000080
        /*0208*/ 	.short	0x0100
        /*020a*/ 	.byte	0x06
	.zero		1


	//   ....[16]....
        /*020c*/ 	.word	0x00000a40
        /*0210*/ 	.word	0x000000ff
        /*0214*/ 	.word	0x00000078
        /*0218*/ 	.short	0x0100
        /*021a*/ 	.byte	0x06
	.zero		1


	//   ....[17]....
        /*021c*/ 	.word	0x00000a50
        /*0220*/ 	.word	0x000000ff
        /*0224*/ 	.word	0x00000088
        /*0228*/ 	.short	0x0100
        /*022a*/ 	.byte	0x06
	.zero		1


	//   ....[18]....
        /*022c*/ 	.word	0x00000b80
        /*0230*/ 	.word	0x000000ff
        /*0234*/ 	.word	0x00000090
        /*0238*/ 	.short	0x0100
        /*023a*/ 	.byte	0x04
	.zero		1


	//   ....[19]....
        /*023c*/ 	.word	0x00000b90
        /*0240*/ 	.word	0x000000ff
        /*0244*/ 	.word	0x000000b0
        /*0248*/ 	.short	0x0100
        /*024a*/ 	.byte	0x04
	.zero		1


	//   ....[20]....
        /*024c*/ 	.word	0x00000ba0
        /*0250*/ 	.word	0x000000ff
        /*0254*/ 	.word	0x00000098
        /*0258*/ 	.short	0x0100
        /*025a*/ 	.byte	0x04
	.zero		1


	//   ....[21]....
        /*025c*/ 	.word	0x00000bb0
        /*0260*/ 	.word	0x000000ff
        /*0264*/ 	.word	0x000000b8
        /*0268*/ 	.short	0x0100
        /*026a*/ 	.byte	0x04
	.zero		1


	//   ....[22]....
        /*026c*/ 	.word	0x00000bc0
        /*0270*/ 	.word	0x000000ff
        /*0274*/ 	.word	0x000000a0
        /*0278*/ 	.short	0x0100
        /*027a*/ 	.byte	0x04
	.zero		1


	//   ....[23]....
        /*027c*/ 	.word	0x00000bd0
        /*0280*/ 	.word	0x000000ff
        /*0284*/ 	.word	0x000000c0
        /*0288*/ 	.short	0x0100
        /*028a*/ 	.byte	0x04
	.zero		1


	//   ....[24]....
        /*028c*/ 	.word	0x00000be0
        /*0290*/ 	.word	0x000000ff
        /*0294*/ 	.word	0x000000a8
        /*0298*/ 	.short	0x0100
        /*029a*/ 	.byte	0x04
	.zero		1


	//   ....[25]....
        /*029c*/ 	.word	0x00000bf0
        /*02a0*/ 	.word	0x000000ff
        /*02a4*/ 	.word	0x000000c8
        /*02a8*/ 	.short	0x0100
        /*02aa*/ 	.byte	0x04
	.zero		1


	//   ....[26]....
        /*02ac*/ 	.word	0x00000ce0
        /*02b0*/ 	.word	0x000000ff
        /*02b4*/ 	.word	0x000000d0
        /*02b8*/ 	.short	0x0100
        /*02ba*/ 	.byte	0x04
	.zero		1


	//   ....[27]....
        /*02bc*/ 	.word	0x00000cf0
        /*02c0*/ 	.word	0x000000ff
        /*02c4*/ 	.word	0x000000e0
        /*02c8*/ 	.short	0x0100
        /*02ca*/ 	.byte	0x04
	.zero		1


	//   ....[28]....
        /*02cc*/ 	.word	0x00000d00
        /*02d0*/ 	.word	0x000000ff
        /*02d4*/ 	.word	0x000000d8
        /*02d8*/ 	.short	0x0100
        /*02da*/ 	.byte	0x04
	.zero		1


	//   ....[29]....
        /*02dc*/ 	.word	0x00000d10
        /*02e0*/ 	.word	0x000000ff
        /*02e4*/ 	.word	0x000000e8
        /*02e8*/ 	.short	0x0100
        /*02ea*/ 	.byte	0x04
	.zero		1


	//   ....[30]....
        /*02ec*/ 	.word	0x00001850
        /*02f0*/ 	.word	0x00000003
        /*02f4*/ 	.word	0x000000e0
        /*02f8*/ 	.short	0x010a
        /*02fa*/ 	.byte	0xff
	.zero		1


	//   ....[31]....
        /*02fc*/ 	.word	0x00001880
        /*0300*/ 	.word	0x00000003
        /*0304*/ 	.word	0x000000d0
        /*0308*/ 	.short	0x0101
        /*030a*/ 	.byte	0xff
	.zero		1


	//   ....[32]....
        /*030c*/ 	.word	0x00001950
        /*0310*/ 	.word	0x000000ff
        /*0314*/ 	.word	0x00000010
        /*0318*/ 	.short	0x010a
        /*031a*/ 	.byte	0x04
	.zero		1


	//   ....[33]....
        /*031c*/ 	.word	0x000019e0
        /*0320*/ 	.word	0x000000ff
        /*0324*/ 	.word	0x00000010
        /*0328*/ 	.short	0x010a
        /*032a*/ 	.byte	0x21
	.zero		1


	//   ....[34]....
        /*032c*/ 	.word	0x00001ba0
        /*0330*/ 	.word	0x000000ff
        /*0334*/ 	.word	0x00000010
        /*0338*/ 	.short	0x010a
        /*033a*/ 	.byte	0x05
	.zero		1


	//   ....[35]....
        /*033c*/ 	.word	0x00001cf0
        /*0340*/ 	.word	0x000000ff
        /*0344*/ 	.word	0x00000068
        /*0348*/ 	.short	0x0101
        /*034a*/ 	.byte	0x0d
	.zero		1


	//   ....[36]....
        /*034c*/ 	.word	0x00001d10
        /*0350*/ 	.word	0x000000ff
        /*0354*/ 	.word	0x00000010
        /*0358*/ 	.short	0x010a
        /*035a*/ 	.byte	0x04
	.zero		1


	//   ....[37]....
        /*035c*/ 	.word	0x00001da0
        /*0360*/ 	.word	0x000000ff
        /*0364*/ 	.word	0x00000010
        /*0368*/ 	.short	0x010a
        /*036a*/ 	.byte	0x19
	.zero		1


	//   ....[38]....
        /*036c*/ 	.word	0x00001f40
        /*0370*/ 	.word	0x000000ff
        /*0374*/ 	.word	0x00000010
        /*0378*/ 	.short	0x010a
        /*037a*/ 	.byte	0x05
	.zero		1


	//   ....[39]....
        /*037c*/ 	.word	0x000020e0
        /*0380*/ 	.word	0x00000003
        /*0384*/ 	.word	0x00000070
        /*0388*/ 	.short	0x010a
        /*038a*/ 	.byte	0xff
	.zero		1


	//   ....[40]....
        /*038c*/ 	.word	0x00002230
        /*0390*/ 	.word	0x00000000
        /*0394*/ 	.word	0x00000000
        /*0398*/ 	.short	0x0101
        /*039a*/ 	.byte	0xff
	.zero		1


	//   ....[41]....
        /*039c*/ 	.word	0x000027e0
        /*03a0*/ 	.word	0x000000ff
        /*03a4*/ 	.word	0x00000000
        /*03a8*/ 	.short	0x010a
        /*03aa*/ 	.byte	0x04
	.zero		1


	//   ....[42]....
        /*03ac*/ 	.word	0x00002880
        /*03b0*/ 	.word	0x00000000
        /*03b4*/ 	.word	0x00000000
        /*03b8*/ 	.short	0x010a
        /*03ba*/ 	.byte	0xff
	.zero		1


	//   ....[43]....
        /*03bc*/ 	.word	0x000029a0
        /*03c0*/ 	.word	0x00000002
        /*03c4*/ 	.word	0x000000d0
        /*03c8*/ 	.short	0x010a
        /*03ca*/ 	.byte	0xff
	.zero		1


	//   ....[44]....
        /*03cc*/ 	.word	0x00002a00
        /*03d0*/ 	.word	0x00000004
        /*03d4*/ 	.word	0x00000000
        /*03d8*/ 	.short	0x0101
        /*03da*/ 	.byte	0xff
	.zero		1


	//   ....[45]....
        /*03dc*/ 	.word	0x00002a20
        /*03e0*/ 	.word	0x000000ff
        /*03e4*/ 	.word	0x00000080
        /*03e8*/ 	.short	0x010a
        /*03ea*/ 	.byte	0x04
	.zero		1


	//   ....[46]....
        /*03ec*/ 	.word	0x00002b40
        /*03f0*/ 	.word	0x00000002
        /*03f4*/ 	.word	0x00000070
        /*03f8*/ 	.short	0x010a
        /*03fa*/ 	.byte	0xff
	.zero		1


	//   ....[47]....
        /*03fc*/ 	.word	0x00002c50
        /*0400*/ 	.word	0x00000002
        /*0404*/ 	.word	0x00000000
        /*0408*/ 	.short	0x0101
        /*040a*/ 	.byte	0xff
	.zero		1


	//   ....[48]....
        /*040c*/ 	.word	0x00002ce0
        /*0410*/ 	.word	0x000000ff
        /*0414*/ 	.word	0x00000080
        /*0418*/ 	.short	0x0106
        /*041a*/ 	.byte	0x04
	.zero		1


	//   ....[49]....
        /*041c*/ 	.word	0x00002d00
        /*0420*/ 	.word	0x000000ff
        /*0424*/ 	.word	0x00000080
        /*0428*/ 	.short	0x010a
        /*042a*/ 	.byte	0x04
	.zero		1


	//   ....[50]....
        /*042c*/ 	.word	0x00002d90
        /*0430*/ 	.word	0x000000ff
        /*0434*/ 	.word	0x00000080
        /*0438*/ 	.short	0x0106
        /*043a*/ 	.byte	0x07
	.zero		1


	//   ....[51]....
        /*043c*/ 	.word	0x00002dd0
        /*0440*/ 	.word	0x00000000
        /*0444*/ 	.word	0x00000080
        /*0448*/ 	.short	0x010a
        /*044a*/ 	.byte	0xff
	.zero		1


	//   ....[52]....
        /*044c*/ 	.word	0x00003320
        /*0450*/ 	.word	0x00000000
        /*0454*/ 	.word	0x00000070
        /*0458*/ 	.short	0x010a
        /*045a*/ 	.byte	0xff
	.zero		1


	//   ....[53]....
        /*045c*/ 	.word	0x00003430
        /*0460*/ 	.word	0x00000003
        /*0464*/ 	.word	0x00000000
        /*0468*/ 	.short	0x0101
        /*046a*/ 	.byte	0xff
	.zero		1


	//   ....[54]....
        /*046c*/ 	.word	0x00003440
        /*0470*/ 	.word	0x000000ff
        /*0474*/ 	.word	0x00000000
        /*0478*/ 	.short	0x010a
        /*047a*/ 	.byte	0x04
	.zero		1


	//   ....[55]....
        /*047c*/ 	.word	0x00003460
        /*0480*/ 	.word	0x000000ff
        /*0484*/ 	.word	0x000000b0
        /*0488*/ 	.short	0x010a
        /*048a*/ 	.byte	0x1e
	.zero		1


	//   ....[56]....
        /*048c*/ 	.word	0x00003530
        /*0490*/ 	.word	0x000000ff
        /*0494*/ 	.word	0x00000000
        /*0498*/ 	.short	0x010a
        /*049a*/ 	.byte	0x05
	.zero		1


	//   ....[57]....
        /*049c*/ 	.word	0x00003670
        /*04a0*/ 	.word	0x000000ff
        /*04a4*/ 	.word	0x00000000
        /*04a8*/ 	.short	0x010a
        /*04aa*/ 	.byte	0x04
	.zero		1


	//   ....[58]....
        /*04ac*/ 	.word	0x00003900
        /*04b0*/ 	.word	0x000000ff
        /*04b4*/ 	.word	0x00000000
        /*04b8*/ 	.short	0x010a
        /*04ba*/ 	.byte	0x04
	.zero		1


	//   ....[59]....
        /*04bc*/ 	.word	0x00003990
        /*04c0*/ 	.word	0x000000ff
        /*04c4*/ 	.word	0x00000000
        /*04c8*/ 	.short	0x010a
        /*04ca*/ 	.byte	0x05
	.zero		1


	//   ....[60]....
        /*04cc*/ 	.word	0x00003a20
        /*04d0*/ 	.word	0x000000ff
        /*04d4*/ 	.word	0x00000000
        /*04d8*/ 	.short	0x010a
        /*04da*/ 	.byte	0x05
	.zero		1


	//   ....[61]....
        /*04dc*/ 	.word	0x00003ab0
        /*04e0*/ 	.word	0x000000ff
        /*04e4*/ 	.word	0x00000000
        /*04e8*/ 	.short	0x010a
        /*04ea*/ 	.byte	0x04
	.zero		1


	//   ....[62]....
        /*04ec*/ 	.word	0x00003f80
        /*04f0*/ 	.word	0x0000000c
        /*04f4*/ 	.word	0x00000070
        /*04f8*/ 	.short	0x010a
        /*04fa*/ 	.byte	0xff
	.zero		1


	//   ....[63]....
        /*04fc*/ 	.word	0x000040f0
        /*0500*/ 	.word	0x00000000
        /*0504*/ 	.word	0x00000000
        /*0508*/ 	.short	0x0101
        /*050a*/ 	.byte	0xff
	.zero		1


	//   ....[64]....
        /*050c*/ 	.word	0x00004580
        /*0510*/ 	.word	0x000000ff
        /*0514*/ 	.word	0x00000068
        /*0518*/ 	.short	0x010a
        /*051a*/ 	.byte	0x15
	.zero		1


	//   ....[65]....
        /*051c*/ 	.word	0x00004700
        /*0520*/ 	.word	0x000000ff
        /*0524*/ 	.word	0x00000040
        /*0528*/ 	.short	0x010a
        /*052a*/ 	.byte	0x15
	.zero		1


	//   ....[66]....
        /*052c*/ 	.word	0x00004880
        /*0530*/ 	.word	0x000000ff
        /*0534*/ 	.word	0x00000020
        /*0538*/ 	.short	0x010b
        /*053a*/ 	.byte	0x15
	.zero		1


	//   ....[67]....
        /*053c*/ 	.word	0x00004890
        /*0540*/ 	.word	0x000000ff
        /*0544*/ 	.word	0x00000000
        /*0548*/ 	.short	0x0101
        /*054a*/ 	.byte	0x06
	.zero		1


	//   ....[68]....
        /*054c*/ 	.word	0x000048a0
        /*0550*/ 	.word	0x000000ff
        /*0554*/ 	.word	0x00000048
        /*0558*/ 	.short	0x010a
        /*055a*/ 	.byte	0x15
	.zero		1


	//   ....[69]....
        /*055c*/ 	.word	0x00004a00
        /*0560*/ 	.word	0x000000ff
        /*0564*/ 	.word	0x00000028
        /*0568*/ 	.short	0x010b
        /*056a*/ 	.byte	0x15
	.zero		1


	//   ....[70]....
        /*056c*/ 	.word	0x00004a10
        /*0570*/ 	.word	0x000000ff
        /*0574*/ 	.word	0x00000000
        /*0578*/ 	.short	0x0101
        /*057a*/ 	.byte	0x06
	.zero		1


	//   ....[71]....
        /*057c*/ 	.word	0x00004a20
        /*0580*/ 	.word	0x000000ff
        /*0584*/ 	.word	0x00000050
        /*0588*/ 	.short	0x010a
        /*058a*/ 	.byte	0x15
	.zero		1


	//   ....[72]....
        /*058c*/ 	.word	0x00004b70
        /*0590*/ 	.word	0x000000ff
        /*0594*/ 	.word	0x00000030
        /*0598*/ 	.short	0x010b
        /*059a*/ 	.byte	0x15
	.zero		1


	//   ....[73]....
        /*059c*/ 	.word	0x00004b80
        /*05a0*/ 	.word	0x000000ff
        /*05a4*/ 	.word	0x00000000
        /*05a8*/ 	.short	0x0101
        /*05aa*/ 	.byte	0x06
	.zero		1


	//   ....[74]....
        /*05ac*/ 	.word	0x00004b90
        /*05b0*/ 	.word	0x000000ff
        /*05b4*/ 	.word	0x00000058
        /*05b8*/ 	.short	0x010a
        /*05ba*/ 	.byte	0x15
	.zero		1


	//   ....[75]....
        /*05bc*/ 	.word	0x00004d80
        /*05c0*/ 	.word	0x000000ff
        /*05c4*/ 	.word	0x00000038
        /*05c8*/ 	.short	0x010b
        /*05ca*/ 	.byte	0x15
	.zero		1


	//   ....[76]....
        /*05cc*/ 	.word	0x00004d90
        /*05d0*/ 	.word	0x000000ff
        /*05d4*/ 	.word	0x00000000
        /*05d8*/ 	.short	0x0101
        /*05da*/ 	.byte	0x25
	.zero		1


	//   ....[77]....
        /*05dc*/ 	.word	0x00004dc0
        /*05e0*/ 	.word	0x000000ff
        /*05e4*/ 	.word	0x00000040
        /*05e8*/ 	.short	0x010a
        /*05ea*/ 	.byte	0x15
	.zero		1


	//   ....[78]....
        /*05ec*/ 	.word	0x00004de0
        /*05f0*/ 	.word	0x000000ff
        /*05f4*/ 	.word	0x00000048
        /*05f8*/ 	.short	0x010a
        /*05fa*/ 	.byte	0x15
	.zero		1


	//   ....[79]....
        /*05fc*/ 	.word	0x00004e00
        /*0600*/ 	.word	0x000000ff
        /*0604*/ 	.word	0x00000050
        /*0608*/ 	.short	0x010a
        /*060a*/ 	.byte	0x15
	.zero		1


	//   ....[80]....
        /*060c*/ 	.word	0x00004e40
        /*0610*/ 	.word	0x00000000
        /*0614*/ 	.word	0x00000058
        /*0618*/ 	.short	0x010a
        /*061a*/ 	.byte	0xff
	.zero		1


	//   ....[81]....
        /*061c*/ 	.word	0x00005150
        /*0620*/ 	.word	0x00000003
        /*0624*/ 	.word	0x00000070
        /*0628*/ 	.short	0x010a
        /*062a*/ 	.byte	0xff
	.zero		1


	//   ....[82]....
        /*062c*/ 	.word	0x000052d0
        /*0630*/ 	.word	0x00000000
        /*0634*/ 	.word	0x00000000
        /*0638*/ 	.short	0x0101
        /*063a*/ 	.byte	0xff
	.zero		1


	//   ....[83]....
        /*063c*/ 	.word	0x00005e40
        /*0640*/ 	.word	0x000000ff
        /*0644*/ 	.word	0x00000020
        /*0648*/ 	.short	0x010a
        /*064a*/ 	.byte	0x2c
	.zero		1


	//   ....[84]....
        /*064c*/ 	.word	0x00005e80
        /*0650*/ 	.word	0x00000063
        /*0654*/ 	.word	0x00000090
        /*0658*/ 	.short	0x010a
        /*065a*/ 	.byte	0xff
	.zero		1


	//   ....[85]....
        /*065c*/ 	.word	0x00005f70
        /*0660*/ 	.word	0x000000ff
        /*0664*/ 	.word	0x00000020
        /*0668*/ 	.short	0x010a
        /*066a*/ 	.byte	0x2c
	.zero		1


	//   ....[86]....
        /*066c*/ 	.word	0x00006060
        /*0670*/ 	.word	0x00000063
        /*0674*/ 	.word	0x00000090
        /*0678*/ 	.short	0x010a
        /*067a*/ 	.byte	0xff
	.zero		1


	//   ....[87]....
        /*067c*/ 	.word	0x00006b30
        /*0680*/ 	.word	0x00000000
        /*0684*/ 	.word	0x00000000
        /*0688*/ 	.short	0x0101
        /*068a*/ 	.byte	0xff
	.zero		1


	//   ....[88]....
        /*068c*/ 	.word	0x00006b40
        /*0690*/ 	.word	0x00000003
        /*0694*/ 	.word	0x00000020
        /*0698*/ 	.short	0x010a
        /*069a*/ 	.byte	0xff
	.zero		1


	//   ....[89]....
        /*069c*/ 	.word	0x00006c20
        /*06a0*/ 	.word	0x00000003
        /*06a4*/ 	.word	0x00000020
        /*06a8*/ 	.short	0x010a
        /*06aa*/ 	.byte	0xff
	.zero		1


	//   ....[90]....
        /*06ac*/ 	.word	0x00007790
        /*06b0*/ 	.word	0x0000003d
        /*06b4*/ 	.word	0x00000000
        /*06b8*/ 	.short	0x0101
        /*06ba*/ 	.byte	0xff
	.zero		1


	//   ....[91]....
        /*06bc*/ 	.word	0x000077b0
        /*06c0*/ 	.word	0x0000003e
        /*06c4*/ 	.word	0x00000020
        /*06c8*/ 	.short	0x010a
        /*06ca*/ 	.byte	0xff
	.zero		1


	//   ....[92]....
        /*06cc*/ 	.word	0x00007880
        /*06d0*/ 	.word	0x0000003e
        /*06d4*/ 	.word	0x00000020
        /*06d8*/ 	.short	0x010a
        /*06da*/ 	.byte	0xff
	.zero		1


	//   ....[93]....
        /*06dc*/ 	.word	0x000083f0
        /*06e0*/ 	.word	0x0000003d
        /*06e4*/ 	.word	0x00000000
        /*06e8*/ 	.short	0x0101
        /*06ea*/ 	.byte	0xff
	.zero		1


	//   ....[94]....
        /*06ec*/ 	.word	0x00008410
        /*06f0*/ 	.word	0x0000003e
        /*06f4*/ 	.word	0x00000020
        /*06f8*/ 	.short	0x010a
        /*06fa*/ 	.byte	0xff
	.zero		1


	//   ....[95]....
        /*06fc*/ 	.word	0x000084e0
        /*0700*/ 	.word	0x0000003e
        /*0704*/ 	.word	0x00000020
        /*0708*/ 	.short	0x010a
        /*070a*/ 	.byte	0xff
	.zero		1


	//   ....[96]....
        /*070c*/ 	.word	0x00008820
        /*0710*/ 	.word	0x000000ff
        /*0714*/ 	.word	0x00000000
        /*0718*/ 	.short	0x0101
        /*071a*/ 	.byte	0x04
	.zero		1


	//   ....[97]....
        /*071c*/ 	.word	0x000090b0
        /*0720*/ 	.word	0x00000002
        /*0724*/ 	.word	0x00000000
        /*0728*/ 	.short	0x0101
        /*072a*/ 	.byte	0xff
	.zero		1


	//   ....[98]....
        /*072c*/ 	.word	0x00009340
        /*0730*/ 	.word	0x000000ff
        /*0734*/ 	.word	0x00000000
        /*0738*/ 	.short	0x0101
        /*073a*/ 	.byte	0x04
	.zero		1


	//   ....[99]....
        /*073c*/ 	.word	0x00009360
        /*0740*/ 	.word	0x00000003
        /*0744*/ 	.word	0x000000e0
        /*0748*/ 	.short	0x010a
        /*074a*/ 	.byte	0xff
	.zero		1


	//   ....[100]....
        /*074c*/ 	.word	0x000093c0
        /*0750*/ 	.word	0x00000000
        /*0754*/ 	.word	0x00000010
        /*0758*/ 	.short	0x010a
        /*075a*/ 	.byte	0xff
	.zero		1


	//   ....[101]....
        /*075c*/ 	.word	0x00009420
        /*0760*/ 	.word	0x00000000
        /*0764*/ 	.word	0x00000010
        /*0768*/ 	.short	0x010a
        /*076a*/ 	.byte	0xff
	.zero		1


	//   ....[102]....
        /*076c*/ 	.word	0x00009470
        /*0770*/ 	.word	0x00000003
        /*0774*/ 	.word	0x00000070
        /*0778*/ 	.short	0x010a
        /*077a*/ 	.byte	0xff
	.zero		1


	//   ....[103]....
        /*077c*/ 	.word	0x000094d0
        /*0780*/ 	.word	0x00000000
        /*0784*/ 	.word	0x00000000
        /*0788*/ 	.short	0x010a
        /*078a*/ 	.byte	0xff
	.zero		1


	//   ....[104]....
        /*078c*/ 	.word	0x00009520
        /*0790*/ 	.word	0x00000002
        /*0794*/ 	.word	0x000000d0
        /*0798*/ 	.short	0x010a
        /*079a*/ 	.byte	0xff
	.zero		1


	//   ....[105]....
        /*079c*/ 	.word	0x00009580
        /*07a0*/ 	.word	0x00000002
        /*07a4*/ 	.word	0x00000080
        /*07a8*/ 	.short	0x010a
        /*07aa*/ 	.byte	0xff
	.zero		1


	//   ....[106]....
        /*07ac*/ 	.word	0x000095d0
        /*07b0*/ 	.word	0x00000002
        /*07b4*/ 	.word	0x00000070
        /*07b8*/ 	.short	0x010a
        /*07ba*/ 	.byte	0xff
	.zero		1


	//   ....[107]....
        /*07bc*/ 	.word	0x00009630
        /*07c0*/ 	.word	0x00000000
        /*07c4*/ 	.word	0x00000080
        /*07c8*/ 	.short	0x010a
        /*07ca*/ 	.byte	0xff
	.zero		1


	//   ....[108]....
        /*07cc*/ 	.word	0x00009680
        /*07d0*/ 	.word	0x00000000
        /*07d4*/ 	.word	0x00000070
        /*07d8*/ 	.short	0x010a
        /*07da*/ 	.byte	0xff
	.zero		1


	//   ....[109]....
        /*07dc*/ 	.word	0x000096e0
        /*07e0*/ 	.word	0x00000003
        /*07e4*/ 	.word	0x000000b0
        /*07e8*/ 	.short	0x010a
        /*07ea*/ 	.byte	0xff
	.zero		1


	//   ....[110]....
        /*07ec*/ 	.word	0x00009740
        /*07f0*/ 	.word	0x00000000
        /*07f4*/ 	.word	0x00000000
        /*07f8*/ 	.short	0x010a
        /*07fa*/ 	.byte	0xff
	.zero		1


	//   ....[111]....
        /*07fc*/ 	.word	0x000097a0
        /*0800*/ 	.word	0x00000000
        /*0804*/ 	.word	0x00000000
        /*0808*/ 	.short	0x010a
        /*080a*/ 	.byte	0xff
	.zero		1


	//   ....[112]....
        /*080c*/ 	.word	0x00009800
        /*0810*/ 	.word	0x00000000
        /*0814*/ 	.word	0x00000000
        /*0818*/ 	.short	0x010a
        /*081a*/ 	.byte	0xff
	.zero		1


	//   ....[113]....
        /*081c*/ 	.word	0x00009860
        /*0820*/ 	.word	0x00000000
        /*0824*/ 	.word	0x00000000
        /*0828*/ 	.short	0x010a
        /*082a*/ 	.byte	0xff
	.zero		1


	//   ....[114]....
        /*082c*/ 	.word	0x000098c0
        /*0830*/ 	.word	0x00000000
        /*0834*/ 	.word	0x00000000
        /*0838*/ 	.short	0x010a
        /*083a*/ 	.byte	0xff
	.zero		1


	//   ....[115]....
        /*083c*/ 	.word	0x00009910
        /*0840*/ 	.word	0x0000000c
        /*0844*/ 	.word	0x00000070
        /*0848*/ 	.short	0x010a
        /*084a*/ 	.byte	0xff
	.zero		1


	//   ....[116]....
        /*084c*/ 	.word	0x00009970
        /*0850*/ 	.word	0x00000000
        /*0854*/ 	.word	0x00000068
        /*0858*/ 	.short	0x010a
        /*085a*/ 	.byte	0xff
	.zero		1


	//   ....[117]....
        /*085c*/ 	.word	0x000099d0
        /*0860*/ 	.word	0x00000000
        /*0864*/ 	.word	0x00000040
        /*0868*/ 	.short	0x010a
        /*086a*/ 	.byte	0xff
	.zero		1


	//   ....[118]....
        /*086c*/ 	.word	0x00009a30
        /*0870*/ 	.word	0x00000000
        /*0874*/ 	.word	0x00000048
        /*0878*/ 	.short	0x010a
        /*087a*/ 	.byte	0xff
	.zero		1


	//   ....[119]....
        /*087c*/ 	.word	0x00009a90
        /*0880*/ 	.word	0x00000000
        /*0884*/ 	.word	0x00000050
        /*0888*/ 	.short	0x010a
        /*088a*/ 	.byte	0xff
	.zero		1


	//   ....[120]....
        /*088c*/ 	.word	0x00009af0
        /*0890*/ 	.word	0x00000000
        /*0894*/ 	.word	0x00000058
        /*0898*/ 	.short	0x010a
        /*089a*/ 	.byte	0xff
	.zero		1


	//   ....[121]....
        /*089c*/ 	.word	0x00009b50
        /*08a0*/ 	.word	0x00000000
        /*08a4*/ 	.word	0x00000040
        /*08a8*/ 	.short	0x010a
        /*08aa*/ 	.byte	0xff
	.zero		1


	//   ....[122]....
        /*08ac*/ 	.word	0x00009bb0
        /*08b0*/ 	.word	0x00000000
        /*08b4*/ 	.word	0x00000048
        /*08b8*/ 	.short	0x010a
        /*08ba*/ 	.byte	0xff
	.zero		1


	//   ....[123]....
        /*08bc*/ 	.word	0x00009c10
        /*08c0*/ 	.word	0x00000000
        /*08c4*/ 	.word	0x00000050
        /*08c8*/ 	.short	0x010a
        /*08ca*/ 	.byte	0xff
	.zero		1


	//   ....[124]....
        /*08cc*/ 	.word	0x00009c60
        /*08d0*/ 	.word	0x00000003
        /*08d4*/ 	.word	0x00000070
        /*08d8*/ 	.short	0x010a
        /*08da*/ 	.byte	0xff
	.zero		1


	//   ....[125]....
        /*08dc*/ 	.word	0x00009cc0
        /*08e0*/ 	.word	0x00000002
        /*08e4*/ 	.word	0x00000020
        /*08e8*/ 	.short	0x010a
        /*08ea*/ 	.byte	0xff
	.zero		1


	//   ....[126]....
        /*08ec*/ 	.word	0x00009d10
        /*08f0*/ 	.word	0x00000063
        /*08f4*/ 	.word	0x00000090
        /*08f8*/ 	.short	0x010a
        /*08fa*/ 	.byte	0xff
	.zero		1


	//   ....[127]....
        /*08fc*/ 	.word	0x00009d60
        /*0900*/ 	.word	0x00000003
        /*0904*/ 	.word	0x00000020
        /*0908*/ 	.short	0x010a
        /*090a*/ 	.byte	0xff
	.zero		1


	//   ....[128]....
        /*090c*/ 	.word	0x00009db0
        /*0910*/ 	.word	0x0000003e
        /*0914*/ 	.word	0x00000020
        /*0918*/ 	.short	0x010a
        /*091a*/ 	.byte	0xff
	.zero		1


	//   ....[129]....
        /*091c*/ 	.word	0x00009e00
        /*0920*/ 	.word	0x0000003e
        /*0924*/ 	.word	0x00000020
        /*0928*/ 	.short	0x010a
        /*092a*/ 	.byte	0xff
	.zero		1


	//----- nvinfo : EIATTR_NUM_MBARRIERS
	.align		4
.L_47:
        /*092c*/ 	.byte	0x03, 0x38
        /*092e*/ 	.short	0x001e


	//----- nvinfo : EIATTR_EXIT_INSTR_OFFSETS
	.align		4
        /*0930*/ 	.byte	0x04, 0x1c
        /*0932*/ 	.short	(.L_49 - .L_48)


	//   ....[0]....
.L_48:
        /*0934*/ 	.word	0x000028b0


	//   ....[1]....
        /*0938*/ 	.word	0x00002da0


	//   ....[2]....
        /*093c*/ 	.word	0x00002e00


	//   ....[3]....
        /*0940*/ 	.word	0x00003d10


	//   ....[4]....
        /*0944*/ 	.word	0x00004e70


	//   ....[5]....
        /*0948*/ 	.word	0x00004eb0


	//   ....[6]....
        /*094c*/ 	.word	0x00009230


	//   ....[7]....
        /*0950*/ 	.word	0x000092b0


	//   ....[8]....
        /*0954*/ 	.word	0x000092e0


	//   ....[9]....
        /*0958*/ 	.word	0x00009350


	//----- nvinfo : EIATTR_MAX_THREADS
	.align		4
.L_49:
        /*095c*/ 	.byte	0x04, 0x05
        /*095e*/ 	.short	(.L_51 - .L_50)
.L_50:
        /*0960*/ 	.word	0x00000100
        /*0964*/ 	.word	0x00000001
        /*0968*/ 	.word	0x00000001


	//----- nvinfo : EIATTR_CRS_STACK_SIZE
	.align		4
.L_51:
        /*096c*/ 	.byte	0x04, 0x1e
        /*096e*/ 	.short	(.L_53 - .L_52)
.L_52:
        /*0970*/ 	.word	0x00000000


	//----- nvinfo : EIATTR_CBANK_PARAM_SIZE
	.align		4
.L_53:
        /*0974*/ 	.byte	0x03, 0x19
        /*0976*/ 	.short	0x0800


	//----- nvinfo : EIATTR_PARAM_CBANK
	.align		4
        /*0978*/ 	.byte	0x04, 0x0a
        /*097a*/ 	.short	(.L_55 - .L_54)
	.align		4
.L_54:
        /*097c*/ 	.word	index@(.nv.constant0._ZN7cutlass13device_kernelINS_4gemm6kernel13GemmUniversalIN4cute5tupleIJiiiiEEENS1_10collective13CollectiveMmaINS1_35MainloopSm100TmaUmmaWarpSpecializedILi2ELi2ELi4ENS5_IJNS4_1CILi1EEENSA_ILi2EEESB_EEEEENS5_IJNSA_ILi128EEESF_NSA_ILi64EEEEEENS_6half_tENS5_IJlSB_lEEESI_NS5_IJSB_llEEENS4_8TiledMMAINS4_8MMA_AtomIJNS4_20SM100_MMA_F16BF16_SSISI_SI_fLi128ELi128ELNS4_4UMMA5MajorE0ELSP_1ELNSO_7ScaleInE0ELSQ_0EEEEEENS4_6LayoutINS5_IJSB_SB_SB_EEENS5_IJNSA_ILi0EEESV_SV_EEEEENS5_IJNS4_10UnderscoreESY_SY_EEEEENS4_23SM90_TMA_LOAD_MULTICASTENS4_14ComposedLayoutINS4_7SwizzleILi3ELi4ELi3EEENS4_18smem_ptr_flag_bitsILi16EEENST_INS5_IJNSA_ILi8EEESG_EEENS5_IJSG_SB_EEEEEEEvNS4_8identityENS4_13SM90_TMA_LOADENS12_IS14_S16_NST_INS5_IJSG_S17_EEENS5_IJSB_SG_EEEEEEEvS1C_EENS_8epilogue10collective18CollectiveEpilogueINS1J_23Sm100TmaWarpSpecializedILi4ELi2ELi32ELb1ELb0EEEJSH_NS5_IJNST_ISF_SB_EENST_INSA_ILi32EEESB_EEEEESI_SJ_SI_SJ_NS1J_6fusion15FusionCallbacksIS1N_NS1S_17LinearCombinationISI_fSI_fLNS_15FloatRoundStyleE2EEESH_S1R_JEEENS4_5SM1004TMEM4LOAD26SM100_TMEM_LOAD_32dp32b32xES1D_NS12_INS13_ILi2ELi4ELi3EEES16_NST_INS5_IJS17_S1P_EEENS5_IJS1P_SB_EEEEEEENS4_39AutoVectorizingCopyWithAssumedAlignmentILi128EEENS4_14SM90_TMA_STOREES26_S28_S28_EEEvvEEEEvNT_6ParamsE)
        /*0980*/ 	.short	0x0380
        /*0982*/ 	.short	0x0800


	//----- nvinfo : EIATTR_SW_WAR
	.align		4
.L_55:
        /*0984*/ 	.byte	0x04, 0x36
        /*0986*/ 	.short	(.L_57 - .L_56)
.L_56:
        /*0988*/ 	.word	0x00000008
.L_57:


//--------------------- .nv.callgraph             --------------------------
	.section	.nv.callgraph,"",@"SHT_CUDA_CALLGRAPH"
	.align	4
	.sectionentsize	8
	.align		4
        /*0000*/ 	.word	0x00000000
	.align		4
        /*0004*/ 	.word	0xffffffff
	.align		4
        /*0008*/ 	.word	index@(_ZN7cutlass13device_kernelINS_4gemm6kernel13GemmUniversalIN4cute5tupleIJiiiiEEENS1_10collective13CollectiveMmaINS1_35MainloopSm100TmaUmmaWarpSpecializedILi2ELi2ELi4ENS5_IJNS4_1CILi1EEENSA_ILi2EEESB_EEEEENS5_IJNSA_ILi128EEESF_NSA_ILi64EEEEEENS_6half_tENS5_IJlSB_lEEESI_NS5_IJSB_llEEENS4_8TiledMMAINS4_8MMA_AtomIJNS4_20SM100_MMA_F16BF16_SSISI_SI_fLi128ELi128ELNS4_4UMMA5MajorE0ELSP_1ELNSO_7ScaleInE0ELSQ_0EEEEEENS4_6LayoutINS5_IJSB_SB_SB_EEENS5_IJNSA_ILi0EEESV_SV_EEEEENS5_IJNS4_10UnderscoreESY_SY_EEEEENS4_23SM90_TMA_LOAD_MULTICASTENS4_14ComposedLayoutINS4_7SwizzleILi3ELi4ELi3EEENS4_18smem_ptr_flag_bitsILi16EEENST_INS5_IJNSA_ILi8EEESG_EEENS5_IJSG_SB_EEEEEEEvNS4_8identityENS4_13SM90_TMA_LOADENS12_IS14_S16_NST_INS5_IJSG_S17_EEENS5_IJSB_SG_EEEEEEEvS1C_EENS_8epilogue10collective18CollectiveEpilogueINS1J_23Sm100TmaWarpSpecializedILi4ELi2ELi32ELb1ELb0EEEJSH_NS5_IJNST_ISF_SB_EENST_INSA_ILi32EEESB_EEEEESI_SJ_SI_SJ_NS1J_6fusion15FusionCallbacksIS1N_NS1S_17LinearCombinationISI_fSI_fLNS_15FloatRoundStyleE2EEESH_S1R_JEEENS4_5SM1004TMEM4LOAD26SM100_TMEM_LOAD_32dp32b32xES1D_NS12_INS13_ILi2ELi4ELi3EEES16_NST_INS5_IJS17_S1P_EEENS5_IJS1P_SB_EEEEEEENS4_39AutoVectorizingCopyWithAssumedAlignmentILi128EEENS4_14SM90_TMA_STOREES26_S28_S28_EEEvvEEEEvNT_6ParamsE)
	.align		4
        /*000c*/ 	.word	index@(__assertfail)
	.align		4
        /*0010*/ 	.word	0x00000000
	.align		4
        /*0014*/ 	.word	0xfffffffe
	.align		4
        /*0018*/ 	.word	0x00000000
	.align		4
        /*001c*/ 	.word	0xfffffffd
	.align		4
        /*0020*/ 	.word	0x00000000
	.align		4
        /*0024*/ 	.word	0xfffffffc


//--------------------- .nv.constant4             --------------------------
	.section	.nv.constant4,"a",@progbits
	.align	8
	.align		8
.nv.constant4:
        /*0000*/ 	.dword	__assertfail
	.align		8
        /*0008*/ 	.dword	__unnamed_1
	.align		8
        /*0010*/ 	.dword	__unnamed_2
	.align		8
        /*0018*/ 	.dword	_ZN40_INTERNAL_b2c6621a_4_k_cu_8c55faab_328184cuda3std3__45__cpo5beginE
	.align		8
        /*0020*/ 	.dword	_ZN40_INTERNAL_b2c6621a_4_k_cu_8c55faab_328184cuda3std3__45__cpo3endE
	.align		8
        /*0028*/ 	.dword	_ZN40_INTERNAL_b2c6621a_4_k_cu_8c55faab_328184cuda3std3__45__cpo6cbeginE
	.align		8
        /*0030*/ 	.dword	_ZN40_INTERNAL_b2c6621a_4_k_cu_8c55faab_328184cuda3std3__45__cpo4cendE
	.align		8
        /*0038*/ 	.dword	_ZN40_INTERNAL_b2c6621a_4_k_cu_8c55faab_328184cuda3std3__442_GLOBAL__N__b2c6621a_4_k_cu_8c55faab_328186ignoreE
	.align		8
        /*0040*/ 	.dword	_ZN40_INTERNAL_b2c6621a_4_k_cu_8c55faab_328184cuda3std3__419piecewise_constructE
	.align		8
        /*0048*/ 	.dword	_ZN40_INTERNAL_b2c6621a_4_k_cu_8c55faab_328184cuda3std3__48in_placeE
	.align		8
        /*0050*/ 	.dword	_ZN40_INTERNAL_b2c6621a_4_k_cu_8c55faab_328184cuda3std6ranges3__45__cpo4swapE
	.align		8
        /*0058*/ 	.dword	_ZN40_INTERNAL_b2c6621a_4_k_cu_8c55faab_328184cuda3std6ranges3__45__cpo9iter_moveE
	.align		8
        /*0060*/ 	.dword	_ZN40_INTERNAL_b2c6621a_4_k_cu_8c55faab_328184cute7productE
	.align		8
        /*0068*/ 	.dword	_ZN40_INTERNAL_b2c6621a_4_k_cu_8c55faab_328184cute1_E
	.align		8
        /*0070*/ 	.dword	$str$25
	.align		8
        /*0078*/ 	.dword	$str$26
	.align		8
        /*0080*/ 	.dword	$str$27
	.align		8
        /*0088*/ 	.dword	$str$28


//--------------------- .text._ZN7cutlass13device_kernelINS_4gemm6kernel13GemmUniversalIN4cute5tupleIJiiiiEEENS1_10collective13CollectiveMmaINS1_35MainloopSm100TmaUmmaWarpSpecializedILi2ELi2ELi4ENS5_IJNS4_1CILi1EEENSA_ILi2EEESB_EEEEENS5_IJNSA_ILi128EEESF_NSA_ILi64EEEEEENS_6half_tENS5_IJlSB_lEEESI_NS5_IJSB_llEEENS4_8TiledMMAINS4_8MMA_AtomIJNS4_20SM100_MMA_F16BF16_SSISI_SI_fLi128ELi128ELNS4_4UMMA5MajorE0ELSP_1ELNSO_7ScaleInE0ELSQ_0EEEEEENS4_6LayoutINS5_IJSB_SB_SB_EEENS5_IJNSA_ILi0EEESV_SV_EEEEENS5_IJNS4_10UnderscoreESY_SY_EEEEENS4_23SM90_TMA_LOAD_MULTICASTENS4_14ComposedLayoutINS4_7SwizzleILi3ELi4ELi3EEENS4_18smem_ptr_flag_bitsILi16EEENST_INS5_IJNSA_ILi8EEESG_EEENS5_IJSG_SB_EEEEEEEvNS4_8identityENS4_13SM90_TMA_LOADENS12_IS14_S16_NST_INS5_IJSG_S17_EEENS5_IJSB_SG_EEEEEEEvS1C_EENS_8epilogue10collective18CollectiveEpilogueINS1J_23Sm100TmaWarpSpecializedILi4ELi2ELi32ELb1ELb0EEEJSH_NS5_IJNST_ISF_SB_EENST_INSA_ILi32EEESB_EEEEESI_SJ_SI_SJ_NS1J_6fusion15FusionCallbacksIS1N_NS1S_17LinearCombinationISI_fSI_fLNS_15FloatRoundStyleE2EEESH_S1R_JEEENS4_5SM1004TMEM4LOAD26SM100_TMEM_LOAD_32dp32b32xES1D_NS12_INS13_ILi2ELi4ELi3EEES16_NST_INS5_IJS17_S1P_EEENS5_IJS1P_SB_EEEEEEENS4_39AutoVectorizingCopyWithAssumedAlignmentILi128EEENS4_14SM90_TMA_STOREES26_S28_S28_EEEvvEEEEvNT_6ParamsE --------------------------
	.section	.text._ZN7cutlass13device_kernelINS_4gemm6kernel13GemmUniversalIN4cute5tupleIJiiiiEEENS1_10collective13CollectiveMmaINS1_35MainloopSm100TmaUmmaWarpSpecializedILi2ELi2ELi4ENS5_IJNS4_1CILi1EEENSA_ILi2EEESB_EEEEENS5_IJNSA_ILi128EEESF_NSA_ILi64EEEEEENS_6half_tENS5_IJlSB_lEEESI_NS5_IJSB_llEEENS4_8TiledMMAINS4_8MMA_AtomIJNS4_20SM100_MMA_F16BF16_SSISI_SI_fLi128ELi128ELNS4_4UMMA5MajorE0ELSP_1ELNSO_7ScaleInE0ELSQ_0EEEEEENS4_6LayoutINS5_IJSB_SB_SB_EEENS5_IJNSA_ILi0EEESV_SV_EEEEENS5_IJNS4_10UnderscoreESY_SY_EEEEENS4_23SM90_TMA_LOAD_MULTICASTENS4_14ComposedLayoutINS4_7SwizzleILi3ELi4ELi3EEENS4_18smem_ptr_flag_bitsILi16EEENST_INS5_IJNSA_ILi8EEESG_EEENS5_IJSG_SB_EEEEEEEvNS4_8identityENS4_13SM90_TMA_LOADENS12_IS14_S16_NST_INS5_IJSG_S17_EEENS5_IJSB_SG_EEEEEEEvS1C_EENS_8epilogue10collective18CollectiveEpilogueINS1J_23Sm100TmaWarpSpecializedILi4ELi2ELi32ELb1ELb0EEEJSH_NS5_IJNST_ISF_SB_EENST_INSA_ILi32EEESB_EEEEESI_SJ_SI_SJ_NS1J_6fusion15FusionCallbacksIS1N_NS1S_17LinearCombinationISI_fSI_fLNS_15FloatRoundStyleE2EEESH_S1R_JEEENS4_5SM1004TMEM4LOAD26SM100_TMEM_LOAD_32dp32b32xES1D_NS12_INS13_ILi2ELi4ELi3EEES16_NST_INS5_IJS17_S1P_EEENS5_IJS1P_SB_EEEEEEENS4_39AutoVectorizingCopyWithAssumedAlignmentILi128EEENS4_14SM90_TMA_STOREES26_S28_S28_EEEvvEEEEvNT_6ParamsE,"ax",@progbits
	.align	128
.text._ZN7cutlass13device_kernelINS_4gemm6kernel13GemmUniversalIN4cute5tupleIJiiiiEEENS1_10collective13CollectiveMmaINS1_35MainloopSm100TmaUmmaWarpSpecializedILi2ELi2ELi4ENS5_IJNS4_1CILi1EEENSA_ILi2EEESB_EEEEENS5_IJNSA_ILi128EEESF_NSA_ILi64EEEEEENS_6half_tENS5_IJlSB_lEEESI_NS5_IJSB_llEEENS4_8TiledMMAINS4_8MMA_AtomIJNS4_20SM100_MMA_F16BF16_SSISI_SI_fLi128ELi128ELNS4_4UMMA5MajorE0ELSP_1ELNSO_7ScaleInE0ELSQ_0EEEEEENS4_6LayoutINS5_IJSB_SB_SB_EEENS5_IJNSA_ILi0EEESV_SV_EEEEENS5_IJNS4_10UnderscoreESY_SY_EEEEENS4_23SM90_TMA_LOAD_MULTICASTENS4_14ComposedLayoutINS4_7SwizzleILi3ELi4ELi3EEENS4_18smem_ptr_flag_bitsILi16EEENST_INS5_IJNSA_ILi8EEESG_EEENS5_IJSG_SB_EEEEEEEvNS4_8identityENS4_13SM90_TMA_LOADENS12_IS14_S16_NST_INS5_IJSG_S17_EEENS5_IJSB_SG_EEEEEEEvS1C_EENS_8epilogue10collective18CollectiveEpilogueINS1J_23Sm100TmaWarpSpecializedILi4ELi2ELi32ELb1ELb0EEEJSH_NS5_IJNST_ISF_SB_EENST_INSA_ILi32EEESB_EEEEESI_SJ_SI_SJ_NS1J_6fusion15FusionCallbacksIS1N_NS1S_17LinearCombinationISI_fSI_fLNS_15FloatRoundStyleE2EEESH_S1R_JEEENS4_5SM1004TMEM4LOAD26SM100_TMEM_LOAD_32dp32b32xES1D_NS12_INS13_ILi2ELi4ELi3EEES16_NST_INS5_IJS17_S1P_EEENS5_IJS1P_SB_EEEEEEENS4_39AutoVectorizingCopyWithAssumedAlignmentILi128EEENS4_14SM90_TMA_STOREES26_S28_S28_EEEvvEEEEvNT_6ParamsE:
        .type           _ZN7cutlass13device_kernelINS_4gemm6kernel13GemmUniversalIN4cute5tupleIJiiiiEEENS1_10collective13CollectiveMmaINS1_35MainloopSm100TmaUmmaWarpSpecializedILi2ELi2ELi4ENS5_IJNS4_1CILi1EEENSA_ILi2EEESB_EEEEENS5_IJNSA_ILi128EEESF_NSA_ILi64EEEEEENS_6half_tENS5_IJlSB_lEEESI_NS5_IJSB_llEEENS4_8TiledMMAINS4_8MMA_AtomIJNS4_20SM100_MMA_F16BF16_SSISI_SI_fLi128ELi128ELNS4_4UMMA5MajorE0ELSP_1ELNSO_7ScaleInE0ELSQ_0EEEEEENS4_6LayoutINS5_IJSB_SB_SB_EEENS5_IJNSA_ILi0EEESV_SV_EEEEENS5_IJNS4_10UnderscoreESY_SY_EEEEENS4_23SM90_TMA_LOAD_MULTICASTENS4_14ComposedLayoutINS4_7SwizzleILi3ELi4ELi3EEENS4_18smem_ptr_flag_bitsILi16EEENST_INS5_IJNSA_ILi8EEESG_EEENS5_IJSG_SB_EEEEEEEvNS4_8identityENS4_13SM90_TMA_LOADENS12_IS14_S16_NST_INS5_IJSG_S17_EEENS5_IJSB_SG_EEEEEEEvS1C_EENS_8epilogue10collective18CollectiveEpilogueINS1J_23Sm100TmaWarpSpecializedILi4ELi2ELi32ELb1ELb0EEEJSH_NS5_IJNST_ISF_SB_EENST_INSA_ILi32EEESB_EEEEESI_SJ_SI_SJ_NS1J_6fusion15FusionCallbacksIS1N_NS1S_17LinearCombinationISI_fSI_fLNS_15FloatRoundStyleE2EEESH_S1R_JEEENS4_5SM1004TMEM4LOAD26SM100_TMEM_LOAD_32dp32b32xES1D_NS12_INS13_ILi2ELi4ELi3EEES16_NST_INS5_IJS17_S1P_EEENS5_IJS1P_SB_EEEEEEENS4_39AutoVectorizingCopyWithAssumedAlignmentILi128EEENS4_14SM90_TMA_STOREES26_S28_S28_EEEvvEEEEvNT_6ParamsE,@function
        .size           _ZN7cutlass13device_kernelINS_4gemm6kernel13GemmUniversalIN4cute5tupleIJiiiiEEENS1_10collective13CollectiveMmaINS1_35MainloopSm100TmaUmmaWarpSpecializedILi2ELi2ELi4ENS5_IJNS4_1CILi1EEENSA_ILi2EEESB_EEEEENS5_IJNSA_ILi128EEESF_NSA_ILi64EEEEEENS_6half_tENS5_IJlSB_lEEESI_NS5_IJSB_llEEENS4_8TiledMMAINS4_8MMA_AtomIJNS4_20SM100_MMA_F16BF16_SSISI_SI_fLi128ELi128ELNS4_4UMMA5MajorE0ELSP_1ELNSO_7ScaleInE0ELSQ_0EEEEEENS4_6LayoutINS5_IJSB_SB_SB_EEENS5_IJNSA_ILi0EEESV_SV_EEEEENS5_IJNS4_10UnderscoreESY_SY_EEEEENS4_23SM90_TMA_LOAD_MULTICASTENS4_14ComposedLayoutINS4_7SwizzleILi3ELi4ELi3EEENS4_18smem_ptr_flag_bitsILi16EEENST_INS5_IJNSA_ILi8EEESG_EEENS5_IJSG_SB_EEEEEEEvNS4_8identityENS4_13SM90_TMA_LOADENS12_IS14_S16_NST_INS5_IJSG_S17_EEENS5_IJSB_SG_EEEEEEEvS1C_EENS_8epilogue10collective18CollectiveEpilogueINS1J_23Sm100TmaWarpSpecializedILi4ELi2ELi32ELb1ELb0EEEJSH_NS5_IJNST_ISF_SB_EENST_INSA_ILi32EEESB_EEEEESI_SJ_SI_SJ_NS1J_6fusion15FusionCallbacksIS1N_NS1S_17LinearCombinationISI_fSI_fLNS_15FloatRoundStyleE2EEESH_S1R_JEEENS4_5SM1004TMEM4LOAD26SM100_TMEM_LOAD_32dp32b32xES1D_NS12_INS13_ILi2ELi4ELi3EEES16_NST_INS5_IJS17_S1P_EEENS5_IJS1P_SB_EEEEEEENS4_39AutoVectorizingCopyWithAssumedAlignmentILi128EEENS4_14SM90_TMA_STOREES26_S28_S28_EEEvvEEEEvNT_6ParamsE,(.L_x_177 - _ZN7cutlass13device_kernelINS_4gemm6kernel13GemmUniversalIN4cute5tupleIJiiiiEEENS1_10collective13CollectiveMmaINS1_35MainloopSm100TmaUmmaWarpSpecializedILi2ELi2ELi4ENS5_IJNS4_1CILi1EEENSA_ILi2EEESB_EEEEENS5_IJNSA_ILi128EEESF_NSA_ILi64EEEEEENS_6half_tENS5_IJlSB_lEEESI_NS5_IJSB_llEEENS4_8TiledMMAINS4_8MMA_AtomIJNS4_20SM100_MMA_F16BF16_SSISI_SI_fLi128ELi128ELNS4_4UMMA5MajorE0ELSP_1ELNSO_7ScaleInE0ELSQ_0EEEEEENS4_6LayoutINS5_IJSB_SB_SB_EEENS5_IJNSA_ILi0EEESV_SV_EEEEENS5_IJNS4_10UnderscoreESY_SY_EEEEENS4_23SM90_TMA_LOAD_MULTICASTENS4_14ComposedLayoutINS4_7SwizzleILi3ELi4ELi3EEENS4_18smem_ptr_flag_bitsILi16EEENST_INS5_IJNSA_ILi8EEESG_EEENS5_IJSG_SB_EEEEEEEvNS4_8identityENS4_13SM90_TMA_LOADENS12_IS14_S16_NST_INS5_IJSG_S17_EEENS5_IJSB_SG_EEEEEEEvS1C_EENS_8epilogue10collective18CollectiveEpilogueINS1J_23Sm100TmaWarpSpecializedILi4ELi2ELi32ELb1ELb0EEEJSH_NS5_IJNST_ISF_SB_EENST_INSA_ILi32EEESB_EEEEESI_SJ_SI_SJ_NS1J_6fusion15FusionCallbacksIS1N_NS1S_17LinearCombinationISI_fSI_fLNS_15FloatRoundStyleE2EEESH_S1R_JEEENS4_5SM1004TMEM4LOAD26SM100_TMEM_LOAD_32dp32b32xES1D_NS12_INS13_ILi2ELi4ELi3EEES16_NST_INS5_IJS17_S1P_EEENS5_IJS1P_SB_EEEEEEENS4_39AutoVectorizingCopyWithAssumedAlignmentILi128EEENS4_14SM90_TMA_STOREES26_S28_S28_EEEvvEEEEvNT_6ParamsE)
        .other          _ZN7cutlass13device_kernelINS_4gemm6kernel13GemmUniversalIN4cute5tupleIJiiiiEEENS1_10collective13CollectiveMmaINS1_35MainloopSm100TmaUmmaWarpSpecializedILi2ELi2ELi4ENS5_IJNS4_1CILi1EEENSA_ILi2EEESB_EEEEENS5_IJNSA_ILi128EEESF_NSA_ILi64EEEEEENS_6half_tENS5_IJlSB_lEEESI_NS5_IJSB_llEEENS4_8TiledMMAINS4_8MMA_AtomIJNS4_20SM100_MMA_F16BF16_SSISI_SI_fLi128ELi128ELNS4_4UMMA5MajorE0ELSP_1ELNSO_7ScaleInE0ELSQ_0EEEEEENS4_6LayoutINS5_IJSB_SB_SB_EEENS5_IJNSA_ILi0EEESV_SV_EEEEENS5_IJNS4_10UnderscoreESY_SY_EEEEENS4_23SM90_TMA_LOAD_MULTICASTENS4_14ComposedLayoutINS4_7SwizzleILi3ELi4ELi3EEENS4_18smem_ptr_flag_bitsILi16EEENST_INS5_IJNSA_ILi8EEESG_EEENS5_IJSG_SB_EEEEEEEvNS4_8identityENS4_13SM90_TMA_LOADENS12_IS14_S16_NST_INS5_IJSG_S17_EEENS5_IJSB_SG_EEEEEEEvS1C_EENS_8epilogue10collective18CollectiveEpilogueINS1J_23Sm100TmaWarpSpecializedILi4ELi2ELi32ELb1ELb0EEEJSH_NS5_IJNST_ISF_SB_EENST_INSA_ILi32EEESB_EEEEESI_SJ_SI_SJ_NS1J_6fusion15FusionCallbacksIS1N_NS1S_17LinearCombinationISI_fSI_fLNS_15FloatRoundStyleE2EEESH_S1R_JEEENS4_5SM1004TMEM4LOAD26SM100_TMEM_LOAD_32dp32b32xES1D_NS12_INS13_ILi2ELi4ELi3EEES16_NST_INS5_IJS17_S1P_EEENS5_IJS1P_SB_EEEEEEENS4_39AutoVectorizingCopyWithAssumedAlignmentILi128EEENS4_14SM90_TMA_STOREES26_S28_S28_EEEvvEEEEvNT_6ParamsE,@"STO_CUDA_ENTRY STV_DEFAULT"
_ZN7cutlass13device_kernelINS_4gemm6kernel13GemmUniversalIN4cute5tupleIJiiiiEEENS1_10collective13CollectiveMmaINS1_35MainloopSm100TmaUmmaWarpSpecializedILi2ELi2ELi4ENS5_IJNS4_1CILi1EEENSA_ILi2EEESB_EEEEENS5_IJNSA_ILi128EEESF_NSA_ILi64EEEEEENS_6half_tENS5_IJlSB_lEEESI_NS5_IJSB_llEEENS4_8TiledMMAINS4_8MMA_AtomIJNS4_20SM100_MMA_F16BF16_SSISI_SI_fLi128ELi128ELNS4_4UMMA5MajorE0ELSP_1ELNSO_7ScaleInE0ELSQ_0EEEEEENS4_6LayoutINS5_IJSB_SB_SB_EEENS5_IJNSA_ILi0EEESV_SV_EEEEENS5_IJNS4_10UnderscoreESY_SY_EEEEENS4_23SM90_TMA_LOAD_MULTICASTENS4_14ComposedLayoutINS4_7SwizzleILi3ELi4ELi3EEENS4_18smem_ptr_flag_bitsILi16EEENST_INS5_IJNSA_ILi8EEESG_EEENS5_IJSG_SB_EEEEEEEvNS4_8identityENS4_13SM90_TMA_LOADENS12_IS14_S16_NST_INS5_IJSG_S17_EEENS5_IJSB_SG_EEEEEEEvS1C_EENS_8epilogue10collective18CollectiveEpilogueINS1J_23Sm100TmaWarpSpecializedILi4ELi2ELi32ELb1ELb0EEEJSH_NS5_IJNST_ISF_SB_EENST_INSA_ILi32EEESB_EEEEESI_SJ_SI_SJ_NS1J_6fusion15FusionCallbacksIS1N_NS1S_17LinearCombinationISI_fSI_fLNS_15FloatRoundStyleE2EEESH_S1R_JEEENS4_5SM1004TMEM4LOAD26SM100_TMEM_LOAD_32dp32b32xES1D_NS12_INS13_ILi2ELi4ELi3EEES16_NST_INS5_IJS17_S1P_EEENS5_IJS1P_SB_EEEEEEENS4_39AutoVectorizingCopyWithAssumedAlignmentILi128EEENS4_14SM90_TMA_STOREES26_S28_S28_EEEvvEEEEvNT_6ParamsE:
[----:B------:R-:W1:Y:S01]  /*0000*/  LDC R1, c[0x0][0x37c] ;  /* 0x0000df00ff017b82 */ /* 0x000e620000000800 */
[----:B------:R-:W2:Y:S01]  /*0010*/  S2R R94, SR_TID.X ;  /* 0x00000000005e7919 */ /* 0x000ea20000002100 */
[----:B------:R-:W3:Y:S01]  /*0020*/  LDCU.64 UR8, c[0x0][0x890] ;  /* 0x00011200ff0877ac */ /* 0x000ee20008000a00 */
[----:B------:R-:W-:Y:S02]  /*0030*/  PRMT R80, RZ, 0x7610, R80 ;  /* 0x00007610ff507816 */ /* 0x000fe40000000050 */
[----:B------:R-:W-:Y:S01]  /*0040*/  ELECT P3, URZ, PT ;  /* 0x0000000000ff782f */ /* 0x000fe20003860000 */
[----:B---3--:R-:W-:-:S04]  /*0050*/  UISETP.NE.U32.AND UP0, UPT, UR8, URZ, UPT ;  /* 0x000000ff0800728c */ /* 0x008fc8000bf05070 */
[----:B------:R-:W-:Y:S01]  /*0060*/  UISETP.NE.AND.EX UP0, UPT, UR9, URZ, UPT, UP0 ;  /* 0x000000ff0900728c */ /* 0x000fe2000bf05300 */
[----:B--2---:R-:W-:-:S05]  /*0070*/  SHF.R.U32.HI R81, RZ, 0x5, R94 ;  /* 0x00000005ff517819 */ /* 0x004fca000001165e */
[----:B------:R-:W2:Y:S02]  /*0080*/  SHFL.IDX PT, R0, R81, RZ, 0x1f ;  /* 0x00001fff51007589 */ /* 0x000ea400000e0000 */
[----:B--2---:R-:W-:Y:S01]  /*0090*/  R2UR UR17, R0 ;  /* 0x00000000001172ca */ /* 0x004fe200000e0000 */
[----:B-1----:R-:W-:-:S14]  /*00a0*/  BRA.U UP0, `(.L_x_0) ;  /* 0x0000000100307547 */ /* 0x002fdc000b800000 */
[----:B------:R-:W1:Y:S02]  /*00b0*/  LDCU.64 UR4, c[0x0][0x888] ;  /* 0x00011100ff0477ac */ /* 0x000e640008000a00 */
[----:B-1----:R-:W-:-:S04]  /*00c0*/  UISETP.NE.U32.AND UP0, UPT, UR4, URZ, UPT ;  /* 0x000000ff0400728c */ /* 0x002fc8000bf05070 */
[----:B------:R-:W-:-:S09]  /*00d0*/  UISETP.NE.AND.EX UP0, UPT, UR5, URZ, UPT, UP0 ;  /* 0x000000ff0500728c */ /* 0x000fd2000bf05300 */
[----:B------:R-:W-:Y:S05]  /*00e0*/  BRA.U !UP0, `(.L_x_1) ;  /* 0x0000000108147547 */ /* 0x000fea000b800000 */
[----:B------:R-:W1:Y:S01]  /*00f0*/  LDC.64 R2, c[0x0][0x888] ;  /* 0x00022200ff027b82 */ /* 0x000e620000000a00 */
[----:B------:R-:W1:Y:S02]  /*0100*/  LDCU.64 UR4, c[0x0][0x358] ;  /* 0x00006b00ff0477ac */ /* 0x000e640008000a00 */
[----:B-1----:R1:W5:Y:S01]  /*0110*/  LDG.E R41, desc[UR4][R2.64] ;  /* 0x0000000402297981 */ /* 0x002362000c1e1900 */
[----:B------:R-:W-:Y:S01]  /*0120*/  HFMA2 R80, -RZ, RZ, 0, 5.9604644775390625e-08 ;  /* 0x00000001ff507431 */ /* 0x000fe200000001ff */
[----:B------:R-:W-:Y:S05]  /*0130*/  BRA `(.L_x_0) ;  /* 0x00000000000c7947 */ /* 0x000fea0003800000 */
.L_x_1:
[----:B------:R-:W1:Y:S01]  /*0140*/  LDCU UR4, c[0x0][0x880] ;  /* 0x00011000ff0477ac */ /* 0x000e620008000800 */
[----:B------:R-:W-:Y:S01]  /*0150*/  HFMA2 R80, -RZ, RZ, 0, 5.9604644775390625e-08 ;  /* 0x00000001ff507431 */ /* 0x000fe200000001ff */
[----:B-1----:R-:W-:-:S07]  /*0160*/  MOV R41, UR4 ;  /* 0x0000000400297c02 */ /* 0x002fce0008000f00 */
.L_x_0:
[----:B------:R-:W2:Y:S02]  /*0170*/  LDCU.64 UR4, c[0x0][0x8b0] ;  /* 0x00011600ff0477ac */ /* 0x000ea40008000a00 */
[----:B--2---:R-:W-:-:S04]  /*0180*/  UISETP.NE.U32.AND UP0, UPT, UR4, URZ, UPT ;  /* 0x000000ff0400728c */ /* 0x004fc8000bf05070 */
[----:B------:R-:W-:-:S09]  /*0190*/  UISETP.NE.AND.EX UP0, UPT, UR5, URZ, UPT, UP0 ;  /* 0x000000ff0500728c */ /* 0x000fd2000bf05300 */
[----:B------:R-:W-:Y:S05]  /*01a0*/  BRA.U UP0, `(.L_x_2) ;  /* 0x0000000100287547 */ /* 0x000fea000b800000 */
[----:B------:R-:W2:Y:S02]  /*01b0*/  LDCU.64 UR4, c[0x0][0x8a8] ;  /* 0x00011500ff0477ac */ /* 0x000ea40008000a00 */
[----:B--2---:R-:W-:-:S04]  /*01c0*/  UISETP.NE.U32.AND UP0, UPT, UR4, URZ, UPT ;  /* 0x000000ff0400728c */ /* 0x004fc8000bf05070 */
[----:B------:R-:W-:-:S09]  /*01d0*/  UISETP.NE.AND.EX UP0, UPT, UR5, URZ, UPT, UP0 ;  /* 0x000000ff0500728c */ /* 0x000fd2000bf05300 */
[----:B------:R-:W-:Y:S05]  /*01e0*/  BRA.U !UP0, `(.L_x_3) ;  /* 0x0000000108107547 */ /* 0x000fea000b800000 */
[----:B------:R-:W2:Y:S01]  /*01f0*/  LDC.64 R38, c[0x0][0x8a8] ;  /* 0x00022a00ff267b82 */ /* 0x000ea20000000a00 */
[----:B------:R-:W2:Y:S02]  /*0200*/  LDCU.64 UR4, c[0x0][0x358] ;  /* 0x00006b00ff0477ac */ /* 0x000ea40008000a00 */
[----:B--2---:R2:W5:Y:S01]  /*0210*/  LDG.E R38, desc[UR4][R38.64] ;  /* 0x0000000426267981 */ /* 0x004562000c1e1900 */
[----:B------:R-:W-:Y:S05]  /*0220*/  BRA `(.L_x_2) ;  /* 0x0000000000087947 */ /* 0x000fea0003800000 */
.L_x_3:
[----:B------:R-:W2:Y:S02]  /*0230*/  LDCU UR4, c[0x0][0x8a0] ;  /* 0x00011400ff0477ac */ /* 0x000ea40008000800 */
[----:B--2---:R-:W-:Y:S02]  /*0240*/  MOV R38, UR4 ;  /* 0x0000000400267c02 */ /* 0x004fe40008000f00 */
.L_x_2:
[----:B------:R-:W-:Y:S01]  /*0250*/  IMAD.U32 R0, RZ, RZ, UR17 ;  /* 0x00000011ff007e24 */ /* 0x000fe2000f8e00ff */
[----:B------:R-:W-:Y:S04]  /*0260*/  BSSY.RECONVERGENT B0, `(.L_x_4) ;  /* 0x000000c000007945 */ /* 0x000fe80003800200 */
[C---:B------:R-:W-:Y:S02]  /*0270*/  ISETP.NE.OR P1, PT, R0.reuse, 0x1, !P3 ;  /* 0x000000010000780c */ /* 0x040fe40005f25670 */
[----:B------:R-:W-:-:S11]  /*0280*/  ISETP.NE.OR P0, PT, R0, 0x3, !P3 ;  /* 0x000000030000780c */ /* 0x000fd60005f05670 */
[----:B------:R-:W-:Y:S05]  /*0290*/  @P1 BRA `(.L_x_5) ;  /* 0x0000000000201947 */ /* 0x000fea0003800000 */
[----:B------:R-:W3:Y:S02]  /*02a0*/  LDCU.64 UR4, c[0x0][0x348] ;  /* 0x00006900ff0477ac */ /* 0x000ee40008000a00 */
[----:B---3--:R-:W-:Y:S02]  /*02b0*/  UIADD3 UR6, UP1, UPT, UR4, 0x80, URZ ;  /* 0x0000008004067890 */ /* 0x008fe4000ff3e0ff */
[----:B------:R-:W-:Y:S02]  /*02c0*/  UIADD3 UR4, UP0, UPT, UR4, 0x180, URZ ;  /* 0x0000018004047890 */ /* 0x000fe4000ff1e0ff */
[----:B------:R-:W-:Y:S02]  /*02d0*/  UIADD3.X UR7, UPT, UPT, URZ, UR5, URZ, UP1, !UPT ;  /* 0x00000005ff077290 */ /* 0x000fe40008ffe4ff */
[----:B------:R-:W-:-:S07]  /*02e0*/  UIADD3.X UR5, UPT, UPT, URZ, UR5, URZ, UP0, !UPT ;  /* 0x00000005ff057290 */ /* 0x000fce00087fe4ff */
[----:B------:R3:W-:Y:S02]  /*02f0*/  UTMACCTL.PF [UR6] ;  /* 0x00000000060079b9 */ /* 0x0007e40008040000 */
[----:B------:R3:W-:Y:S02]  /*0300*/  UTMACCTL.PF [UR4] ;  /* 0x00000000040079b9 */ /* 0x0007e40008040000 */
[----:B---3--:R-:W-:Y:S01]  /*0310*/  NOP ;  /* 0x0000000000007918 */ /* 0x008fe20000000000 */
.L_x_5:
[----:B------:R-:W-:Y:S05]  /*0320*/  BSYNC.RECONVERGENT B0 ;  /* 0x0000000000007941 */ /* 0x000fea0003800200 */
.L_x_4:
[----:B------:R-:W-:Y:S04]  /*0330*/  BSSY.RECONVERGENT B0, `(.L_x_6) ;  /* 0x000000a000007945 */ /* 0x000fe80003800200 */
        /* <DEDUP_REMOVED lines=9> */
.L_x_7:
[----:B------:R-:W-:Y:S05]  /*03d0*/  BSYNC.RECONVERGENT B0 ;  /* 0x0000000000007941 */ /* 0x000fea0003800200 */
.L_x_6:
[----:B------:R-:W3:Y:S01]  /*03e0*/  LDCU.64 UR4, c[0x0][0x888] ;  /* 0x00011100ff0477ac */ /* 0x000ee20008000a00 */
[----:B------:R-:W-:Y:S02]  /*03f0*/  UISETP.EQ.U32.AND UP1, UPT, UR8, URZ, UPT ;  /* 0x000000ff0800728c */ /* 0x000fe4000bf22070 */
[----:B------:R-:W-:Y:S02]  /*0400*/  UPLOP3.LUT UP3, UPT, UPT, UPT, UPT, 0x80, 0x8 ;  /* 0x000000000008789c */ /* 0x000fe40003f6f070 */
[----:B---3--:R-:W-:-:S04]  /*0410*/  UISETP.NE.U32.AND UP0, UPT, UR4, URZ, UPT ;  /* 0x000000ff0400728c */ /* 0x008fc8000bf05070 */
[----:B------:R-:W-:-:S04]  /*0420*/  UISETP.NE.AND.EX UP0, UPT, UR5, URZ, UPT, UP0 ;  /* 0x000000ff0500728c */ /* 0x000fc8000bf05300 */
[----:B------:R-:W-:-:S04]  /*0430*/  UISETP.EQ.OR.EX UP2, UPT, UR9, URZ, !UP0, UP1 ;  /* 0x000000ff0900728c */ /* 0x000fc8000c742710 */
[----:B------:R-:W-:-:S06]  /*0440*/  UP2UR UR4, UPR, URZ, 0x4 ;  /* 0x00000004ff047883 */ /* 0x000fcc0008000000 */
[----:B------:R-:W-:Y:S01]  /*0450*/  MOV R83, UR4 ;  /* 0x0000000400537c02 */ /* 0x000fe20008000f00 */
[----:B------:R-:W-:Y:S06]  /*0460*/  BRA.U !UP2, `(.L_x_8) ;  /* 0x000000010a207547 */ /* 0x000fec000b800000 */
[----:B------:R-:W-:Y:S01]  /*0470*/  UISETP.NE.U32.AND UP1, UPT, UR8, URZ, UPT ;  /* 0x000000ff0800728c */ /* 0x000fe2000bf25070 */
[----:B-----5:R-:W-:Y:S01]  /*0480*/  FSETP.NEU.AND P0, PT, R41, RZ, PT ;  /* 0x000000ff2900720b */ /* 0x020fe20003f0d000 */
[----:B------:R-:W-:Y:S02]  /*0490*/  USEL UR4, URZ, 0xffffffff, UP0 ;  /* 0xffffffffff047887 */ /* 0x000fe40008000000 */
[----:B------:R-:W-:-:S10]  /*04a0*/  UISETP.NE.AND.EX UP1, UPT, UR9, URZ, UPT, UP1 ;  /* 0x000000ff0900728c */ /* 0x000fd4000bf25310 */
[----:B------:R-:W-:Y:S01]  /*04b0*/  VOTEU.ANY UP0, P0 ;  /* 0x0000000000ff7886 */ /* 0x000fe20000000100 */
[----:B------:R-:W-:-:S04]  /*04c0*/  @!UP1 USEL UR4, URZ, 0xffffffff, UP0 ;  /* 0xffffffffff049887 */ /* 0x000fc80008000000 */
[----:B------:R-:W-:-:S04]  /*04d0*/  ULOP3.LUT UR4, UR4, 0x1, URZ, 0xc0, !UPT ;  /* 0x0000000104047892 */ /* 0x000fc8000f8ec0ff */
[----:B------:R-:W-:-:S11]  /*04e0*/  UISETP.NE.U32.AND UP3, UPT, UR4, 0x1, UPT ;  /* 0x000000010400788c */ /* 0x000fd6000bf65070 */
.L_x_8:
[----:B-1----:R-:W1:Y:S01]  /*04f0*/  SHFL.IDX PT, R2, R81, RZ, 0x1f ;  /* 0x00001fff51027589 */ /* 0x002e6200000e0000 */
[----:B------:R-:W-:-:S04]  /*0500*/  UISETP.NE.AND UP0, UPT, UR17, 0x2, UPT ;  /* 0x000000021100788c */ /* 0x000fc8000bf05270 */
[----:B------:R-:W-:Y:S01]  /*0510*/  USEL UR45, URZ, 0x1, UP0 ;  /* 0x00000001ff2d7887 */ /* 0x000fe20008000000 */
[----:B-1----:R-:W-:-:S13]  /*0520*/  ISETP.NE.AND P0, PT, R2, RZ, PT ;  /* 0x000000ff0200720c */ /* 0x002fda0003f05270 */
[----:B------:R-:W-:Y:S05]  /*0530*/  @P0 BRA `(.L_x_9) ;  /* 0x0000000000480947 */ /* 0x000fea0003800000 */
[----:B------:R-:W1:Y:S01]  /*0540*/  S2UR UR4, SR_CgaCtaId ;  /* 0x00000000000479c3 */ /* 0x000e620000008800 */
[----:B------:R-:W-:Y:S01]  /*0550*/  UMOV UR5, 0x400 ;  /* 0x0000040000057882 */ /* 0x000fe20000000000 */
[----:B------:R-:W-:Y:S01]  /*0560*/  UMOV UR8, 0x1 ;  /* 0x0000000100087882 */ /* 0x000fe20000000000 */
[----:B------:R-:W-:Y:S01]  /*0570*/  UMOV UR6, 0x2 ;  /* 0x0000000200067882 */ /* 0x000fe20000000000 */
[----:B------:R-:W-:-:S04]  /*0580*/  UIADD3 UR8, UPT, UPT, -UR8, 0x100000, URZ ;  /* 0x0010000008087890 */ /* 0x000fc8000fffe1ff */
[----:B------:R-:W-:Y:S02]  /*0590*/  USHF.L.U32 UR9, UR8, 0xb, URZ ;  /* 0x0000000b08097899 */ /* 0x000fe400080006ff */
[----:B------:R-:W-:Y:S02]  /*05a0*/  USHF.L.U32 UR8, UR8, 0x1, URZ ;  /* 0x0000000108087899 */ /* 0x000fe400080006ff */
[----:B------:R-:W-:-:S04]  /*05b0*/  UIADD3 UR6, UPT, UPT, -UR6, 0x100000, URZ ;  /* 0x0010000006067890 */ /* 0x000fc8000fffe1ff */
[----:B------:R-:W-:Y:S02]  /*05c0*/  USHF.L.U32 UR7, UR6, 0xb, URZ ;  /* 0x0000000b06077899 */ /* 0x000fe400080006ff */
[----:B------:R-:W-:Y:S01]  /*05d0*/  USHF.L.U32 UR6, UR6, 0x1, URZ ;  /* 0x0000000106067899 */ /* 0x000fe200080006ff */
[----:B------:R-:W-:Y:S01]  /*05e0*/  ELECT P0, URZ, PT ;  /* 0x0000000000ff782f */ /* 0x000fe20003800000 */
[----:B-1----:R-:W-:Y:S01]  /*05f0*/  ULEA UR4, UR4, UR5, 0x18 ;  /* 0x0000000504047291 */ /* 0x002fe2000f8ec0ff */
[----:B------:R-:W1:Y:S11]  /*0600*/  FENCE.VIEW.ASYNC.S ;  /* 0x00000000000073c6 */ /* 0x000e760000000000 */
[----:B-1----:R1:W3:Y:S01]  /*0610*/  SYNCS.EXCH.64 URZ, [UR4], UR8 ;  /* 0x0000000804ff75b2 */ /* 0x0022e20008000100 */
[----:B------:R1:W4:Y:S01]  /*0620*/  SYNCS.EXCH.64 URZ, [UR4+0x10], UR6 ;  /* 0x0000100604ff75b2 */ /* 0x0003220008000100 */
[----:B------:R1:W1:Y:S01]  /*0630*/  SYNCS.EXCH.64 URZ, [UR4+0x8], UR8 ;  /* 0x0000080804ff75b2 */ /* 0x0002620008000100 */
[----:B------:R1:W1:Y:S01]  /*0640*/  SYNCS.EXCH.64 URZ, [UR4+0x18], UR6 ;  /* 0x0000180604ff75b2 */ /* 0x0002620008000100 */
[----:B------:R-:W-:Y:S01]  /*0650*/  NOP ;  /* 0x0000000000007918 */ /* 0x000fe20000000000 */
.L_x_9:
[----:B------:R-:W2:Y:S01]  /*0660*/  SHFL.IDX PT, R2, R81, RZ, 0x1f ;  /* 0x00001fff51027589 */ /* 0x000ea200000e0000 */
[----:B------:R-:W-:Y:S01]  /*0670*/  NOP ;  /* 0x0000000000007918 */ /* 0x000fe20000000000 */
[----:B--2---:R-:W-:-:S13]  /*0680*/  ISETP.NE.AND P0, PT, R2, 0x1, PT ;  /* 0x000000010200780c */ /* 0x004fda0003f05270 */
[----:B------:R-:W-:Y:S05]  /*0690*/  @P0 BRA `(.L_x_10) ;  /* 0x0000000000580947 */ /* 0x000fea0003800000 */
[----:B-1----:R-:W1:Y:S01]  /*06a0*/  S2UR UR4, SR_CgaCtaId ;  /* 0x00000000000479c3 */ /* 0x002e620000008800 */
        /* <DEDUP_REMOVED lines=12> */
[----:B-1----:R2:W1:Y:S01]  /*0770*/  SYNCS.EXCH.64 URZ, [UR4+0x20], UR8 ;  /* 0x0000200804ff75b2 */ /* 0x0024620008000100 */
[----:B------:R2:W1:Y:S01]  /*0780*/  SYNCS.EXCH.64 URZ, [UR4+0x40], UR6 ;  /* 0x0000400604ff75b2 */ /* 0x0004620008000100 */
[----:B------:R2:W1:Y:S01]  /*0790*/  SYNCS.EXCH.64 URZ, [UR4+0x28], UR8 ;  /* 0x0000280804ff75b2 */ /* 0x0004620008000100 */
[----:B------:R2:W1:Y:S01]  /*07a0*/  SYNCS.EXCH.64 URZ, [UR4+0x48], UR6 ;  /* 0x0000480604ff75b2 */ /* 0x0004620008000100 */
[----:B------:R2:W1:Y:S01]  /*07b0*/  SYNCS.EXCH.64 URZ, [UR4+0x30], UR8 ;  /* 0x0000300804ff75b2 */ /* 0x0004620008000100 */
[----:B------:R2:W1:Y:S01]  /*07c0*/  SYNCS.EXCH.64 URZ, [UR4+0x50], UR6 ;  /* 0x0000500604ff75b2 */ /* 0x0004620008000100 */
[----:B------:R2:W1:Y:S01]  /*07d0*/  SYNCS.EXCH.64 URZ, [UR4+0x38], UR8 ;  /* 0x0000380804ff75b2 */ /* 0x0004620008000100 */
[----:B------:R2:W1:Y:S02]  /*07e0*/  SYNCS.EXCH.64 URZ, [UR4+0x58], UR6 ;  /* 0x0000580604ff75b2 */ /* 0x0004640008000100 */
[----:B--2---:R-:W-:Y:S01]  /*07f0*/  NOP ;  /* 0x0000000000007918 */ /* 0x004fe20000000000 */
.L_x_10:
[----:B------:R-:W2:Y:S01]  /*0800*/  SHFL.IDX PT, R2, R81, RZ, 0x1f ;  /* 0x00001fff51027589 */ /* 0x000ea200000e0000 */
[----:B------:R-:W-:Y:S01]  /*0810*/  NOP ;  /* 0x0000000000007918 */ /* 0x000fe20000000000 */
[----:B--2---:R-:W-:-:S13]  /*0820*/  ISETP.NE.AND P0, PT, R2, 0x3, PT ;  /* 0x000000030200780c */ /* 0x004fda0003f05270 */
[----:B------:R-:W-:Y:S05]  /*0830*/  @P0 BRA `(.L_x_11) ;  /* 0x0000000000300947 */ /* 0x000fea0003800000 */
[----:B-1----:R-:W1:Y:S01]  /*0840*/  S2UR UR6, SR_CgaCtaId ;  /* 0x00000000000679c3 */ /* 0x002e620000008800 */
[----:B------:R-:W-:Y:S01]  /*0850*/  UMOV UR4, 0x400 ;  /* 0x0000040000047882 */ /* 0x000fe20000000000 */
[----:B------:R-:W-:Y:S01]  /*0860*/  UMOV UR5, 0x20 ;  /* 0x0000002000057882 */ /* 0x000fe20000000000 */
[----:B------:R-:W-:Y:S01]  /*0870*/  ELECT P0, URZ, PT ;  /* 0x0000000000ff782f */ /* 0x000fe20003800000 */
[----:B-1----:R-:W-:Y:S02]  /*0880*/  ULEA UR6, UR6, UR4, 0x18 ;  /* 0x0000000406067291 */ /* 0x002fe4000f8ec0ff */
[----:B------:R-:W-:-:S04]  /*0890*/  UIADD3 UR4, UPT, UPT, -UR5, 0x100000, URZ ;  /* 0x0010000005047890 */ /* 0x000fc8000fffe1ff */
[----:B------:R-:W-:Y:S02]  /*08a0*/  USHF.L.U32 UR5, UR4, 0xb, URZ ;  /* 0x0000000b04057899 */ /* 0x000fe400080006ff */
[----:B------:R-:W-:Y:S01]  /*08b0*/  USHF.L.U32 UR4, UR4, 0x1, URZ ;  /* 0x0000000104047899 */ /* 0x000fe200080006ff */
[----:B------:R-:W1:Y:S11]  /*08c0*/  FENCE.VIEW.ASYNC.S ;  /* 0x00000000000073c6 */ /* 0x000e760000000000 */
[----:B-1----:R2:W1:Y:S01]  /*08d0*/  SYNCS.EXCH.64 URZ, [UR6+0x60], UR4 ;  /* 0x0000600406ff75b2 */ /* 0x0024620008000100 */
[----:B------:R2:W1:Y:S02]  /*08e0*/  SYNCS.EXCH.64 URZ, [UR6+0x68], UR4 ;  /* 0x0000680406ff75b2 */ /* 0x0004640008000100 */
[----:B--2---:R-:W-:Y:S01]  /*08f0*/  NOP ;  /* 0x0000000000007918 */ /* 0x004fe20000000000 */
.L_x_11:
[----:B------:R-:W2:Y:S01]  /*0900*/  SHFL.IDX PT, R2, R81, RZ, 0x1f ;  /* 0x00001fff51027589 */ /* 0x000ea200000e0000 */
[----:B------:R-:W-:Y:S01]  /*0910*/  NOP ;  /* 0x0000000000007918 */ /* 0x000fe20000000000 */
[----:B--2---:R-:W-:-:S13]  /*0920*/  ISETP.NE.AND P0, PT, R2, 0x4, PT ;  /* 0x000000040200780c */ /* 0x004fda0003f05270 */
[----:B------:R-:W-:Y:S05]  /*0930*/  @P0 BRA `(.L_x_12) ;  /* 0x00000000004c0947 */ /* 0x000fea0003800000 */
[----:B-1----:R-:W1:Y:S01]  /*0940*/  S2UR UR6, SR_CgaCtaId ;  /* 0x00000000000679c3 */ /* 0x002e620000008800 */
[----:B------:R-:W-:Y:S01]  /*0950*/  UMOV UR4, 0x1e0 ;  /* 0x000001e000047882 */ /* 0x000fe20000000000 */
[----:B------:R-:W-:Y:S01]  /*0960*/  UMOV UR5, 0x400 ;  /* 0x0000040000057882 */ /* 0x000fe20000000000 */
[----:B------:R-:W-:Y:S01]  /*0970*/  USEL UR4, UR4, 0x1a0, UP3 ;  /* 0x000001a004047887 */ /* 0x000fe20009800000 */
[----:B------:R-:W-:Y:S01]  /*0980*/  UMOV UR8, 0x1 ;  /* 0x0000000100087882 */ /* 0x000fe20000000000 */
[----:B------:R-:W-:Y:S01]  /*0990*/  ELECT P0, URZ, PT ;  /* 0x0000000000ff782f */ /* 0x000fe20003800000 */
[----:B------:R-:W-:-:S04]  /*09a0*/  UIADD3 UR8, UPT, UPT, -UR8, 0x100000, URZ ;  /* 0x0010000008087890 */ /* 0x000fc8000fffe1ff */
[----:B------:R-:W-:Y:S02]  /*09b0*/  USHF.L.U32 UR9, UR8, 0xb, URZ ;  /* 0x0000000b08097899 */ /* 0x000fe400080006ff */
[----:B------:R-:W-:Y:S02]  /*09c0*/  USHF.L.U32 UR8, UR8, 0x1, URZ ;  /* 0x0000000108087899 */ /* 0x000fe400080006ff */
[----:B-1----:R-:W-:Y:S02]  /*09d0*/  ULEA UR6, UR6, UR5, 0x18 ;  /* 0x0000000506067291 */ /* 0x002fe4000f8ec0ff */
[----:B------:R-:W-:-:S04]  /*09e0*/  UIADD3 UR4, UPT, UPT, -UR4, 0x100000, URZ ;  /* 0x0010000004047890 */ /* 0x000fc8000fffe1ff */
[----:B------:R-:W-:Y:S02]  /*09f0*/  USHF.L.U32 UR5, UR4, 0xb, URZ ;  /* 0x0000000b04057899 */ /* 0x000fe400080006ff */
[----:B------:R-:W-:Y:S01]  /*0a00*/  USHF.L.U32 UR4, UR4, 0x1, URZ ;  /* 0x0000000104047899 */ /* 0x000fe200080006ff */
[----:B------:R-:W1:Y:S03]  /*0a10*/  FENCE.VIEW.ASYNC.S ;  /* 0x00000000000073c6 */ /* 0x000e660000000000 */
[----:B-1----:R2:W1:Y:S08]  /*0a20*/  SYNCS.EXCH.64 URZ, [UR6+0x70], UR8 ;  /* 0x0000700806ff75b2 */ /* 0x0024700008000100 */
[----:B------:R2:W1:Y:S01]  /*0a30*/  SYNCS.EXCH.64 URZ, [UR6+0x80], UR4 ;  /* 0x0000800406ff75b2 */ /* 0x0004620008000100 */
[----:B------:R2:W1:Y:S01]  /*0a40*/  SYNCS.EXCH.64 URZ, [UR6+0x78], UR8 ;  /* 0x0000780806ff75b2 */ /* 0x0004620008000100 */
[----:B------:R2:W1:Y:S02]  /*0a50*/  SYNCS.EXCH.64 URZ, [UR6+0x88], UR4 ;  /* 0x0000880406ff75b2 */ /* 0x0004640008000100 */
[----:B--2---:R-:W-:Y:S01]  /*0a60*/  NOP ;  /* 0x0000000000007918 */ /* 0x004fe20000000000 */
.L_x_12:
        /* <DEDUP_REMOVED lines=26> */
.L_x_13:
[----:B------:R-:W2:Y:S01]  /*0c10*/  SHFL.IDX PT, R2, R81, RZ, 0x1f ;  /* 0x00001fff51027589 */ /* 0x000ea200000e0000 */
[----:B------:R-:W1:Y:S01]  /*0c20*/  S2UR UR47, SR_CgaCtaId ;  /* 0x00000000002f79c3 */ /* 0x000e620000008800 */
[----:B------:R-:W-:Y:S01]  /*0c30*/  NOP ;  /* 0x0000000000007918 */ /* 0x000fe20000000000 */
[----:B--2---:R-:W-:-:S13]  /*0c40*/  ISETP.NE.AND P0, PT, R2, 0x3, PT ;  /* 0x000000030200780c */ /* 0x004fda0003f05270 */
[----:B-1----:R-:W-:Y:S05]  /*0c50*/  @P0 BRA `(.L_x_14) ;  /* 0x0000000000340947 */ /* 0x002fea0003800000 */
[----:B------:R-:W-:Y:S01]  /*0c60*/  UMOV UR4, 0x400 ;  /* 0x0000040000047882 */ /* 0x000fe20000000000 */
[----:B------:R-:W-:Y:S01]  /*0c70*/  UMOV UR6, 0x20 ;  /* 0x0000002000067882 */ /* 0x000fe20000000000 */
[----:B------:R-:W-:Y:S02]  /*0c80*/  ULEA UR4, UR47, UR4, 0x18 ;  /* 0x000000042f047291 */ /* 0x000fe4000f8ec0ff */
[----:B------:R-:W-:-:S04]  /*0c90*/  UIADD3 UR6, UPT, UPT, -UR6, 0x100000, URZ ;  /* 0x0010000006067890 */ /* 0x000fc8000fffe1ff */
[----:B------:R-:W-:Y:S02]  /*0ca0*/  USHF.L.U32 UR7, UR6, 0xb, URZ ;  /* 0x0000000b06077899 */ /* 0x000fe400080006ff */
[----:B------:R-:W-:Y:S01]  /*0cb0*/  USHF.L.U32 UR6, UR6, 0x1, URZ ;  /* 0x0000000106067899 */ /* 0x000fe200080006ff */
[----:B------:R-:W-:Y:S01]  /*0cc0*/  ELECT P0, URZ, PT ;  /* 0x0000000000ff782f */ /* 0x000fe20003800000 */
[----:B------:R-:W1:Y:S10]  /*0cd0*/  FENCE.VIEW.ASYNC.S ;  /* 0x00000000000073c6 */ /* 0x000e740000000000 */
[----:B-1----:R1:W2:Y:S01]  /*0ce0*/  SYNCS.EXCH.64 URZ, [UR4+0xd0], UR6 ;  /* 0x0000d00604ff75b2 */ /* 0x0022a20008000100 */
[----:B------:R1:W1:Y:S01]  /*0cf0*/  SYNCS.EXCH.64 URZ, [UR4+0xe0], UR6 ;  /* 0x0000e00604ff75b2 */ /* 0x0002620008000100 */
[----:B------:R1:W1:Y:S01]  /*0d00*/  SYNCS.EXCH.64 URZ, [UR4+0xd8], UR6 ;  /* 0x0000d80604ff75b2 */ /* 0x0002620008000100 */
[----:B------:R1:W1:Y:S01]  /*0d10*/  SYNCS.EXCH.64 URZ, [UR4+0xe8], UR6 ;  /* 0x0000e80604ff75b2 */ /* 0x0002620008000100 */
[----:B------:R-:W-:Y:S01]  /*0d20*/  NOP ;  /* 0x0000000000007918 */ /* 0x000fe20000000000 */
.L_x_14:
[----:B-1----:R-:W1:Y:S01]  /*0d30*/  LDCU UR4, c[0x0][0x36c] ;  /* 0x00006d80ff0477ac */ /* 0x002e620008000800 */
[----:B------:R-:W-:Y:S01]  /*0d40*/  ISETP.NE.OR P3, PT, R0, 0x2, !P3 ;  /* 0x000000020000780c */ /* 0x000fe20005f65670 */
[----:B------:R-:W-:Y:S01]  /*0d50*/  NOP ;  /* 0x0000000000007918 */ /* 0x000fe20000000000 */
[----:B------:R-:W-:Y:S01]  /*0d60*/  LOP3.LUT R0, R94, 0x1f, RZ, 0xc0, !PT ;  /* 0x0000001f5e007812 */ /* 0x000fe200078ec0ff */
[----:B------:R-:W-:Y:S02]  /*0d70*/  UISETP.NE.AND UP4, UPT, UR17, URZ, UPT ;  /* 0x000000ff1100728c */ /* 0x000fe4000bf85270 */
[----:B-1----:R-:W-:-:S09]  /*0d80*/  UISETP.EQ.U32.AND UP5, UPT, UR4, 0x1, UPT ;  /* 0x000000010400788c */ /* 0x002fd2000bfa2070 */
[----:B------:R-:W-:Y:S05]  /*0d90*/  BRA.U !UP5, `(.L_x_15) ;  /* 0x000000010d087547 */ /* 0x000fea000b800000 */
[----:B--234-:R-:W-:Y:S01]  /*0da0*/  UCGABAR_ARV ;  /* 0x00000000000079c7 */ /* 0x01cfe20008000000 */
[----:B------:R-:W-:Y:S05]  /*0db0*/  BRA `(.L_x_16) ;  /* 0x0000000000047947 */ /* 0x000fea0003800000 */
.L_x_15:
[----:B--234-:R-:W-:Y:S01]  /*0dc0*/  NOP ;  /* 0x0000000000007918 */ /* 0x01cfe20000000000 */
.L_x_16:
[----:B------:R-:W1:Y:S01]  /*0dd0*/  S2UR UR7, SR_CTAID.X ;  /* 0x00000000000779c3 */ /* 0x000e620000002500 */
[----:B------:R-:W-:-:S05]  /*0de0*/  CS2R.32 R82, SR_CgaSize ;  /* 0x0000000000527805 */ /* 0x000fca0000008a00 */
[----:B------:R-:W-:-:S05]  /*0df0*/  IMAD R82, R82, -0xa0, RZ ;  /* 0xffffff6052527824 */ /* 0x000fca00078e02ff */
[----:B------:R-:W-:-:S14]  /*0e00*/  R2UR UR5, R82 ;  /* 0x00000000520572ca */ /* 0x000fdc00000e0000 */
[----:B------:R-:W2:Y:S01]  /*0e10*/  LDCU UR5, c[0x0][UR5+0x2b0] ;  /* 0x00005600050577ac */ /* 0x000ea20008000800 */
[----:B------:R-:W-:-:S05]  /*0e20*/  CS2R.32 R82, SR_CgaSize ;  /* 0x0000000000527805 */ /* 0x000fca0000008a00 */
[----:B------:R-:W-:-:S05]  /*0e30*/  IMAD R82, R82, -0xa0, RZ ;  /* 0xffffff6052527824 */ /* 0x000fca00078e02ff */
[----:B------:R-:W-:-:S14]  /*0e40*/  R2UR UR4, R82 ;  /* 0x00000000520472ca */ /* 0x000fdc00000e0000 */
[----:B------:R-:W3:Y:S01]  /*0e50*/  LDCU UR4, c[0x0][UR4+0x2b4] ;  /* 0x00005680040477ac */ /* 0x000ee20008000800 */
[----:B------:R-:W4:Y:S01]  /*0e60*/  S2UR UR8, SR_CTAID.Y ;  /* 0x00000000000879c3 */ /* 0x000f220000002600 */
[----:B------:R-:W-:-:S05]  /*0e70*/  CS2R.32 R82, SR_CgaSize ;  /* 0x0000000000527805 */ /* 0x000fca0000008a00 */
[----:B------:R-:W-:-:S05]  /*0e80*/  IMAD R82, R82, -0xa0, RZ ;  /* 0xffffff6052527824 */ /* 0x000fca00078e02ff */
[----:B------:R-:W-:-:S14]  /*0e90*/  R2UR UR9, R82 ;  /* 0x00000000520972ca */ /* 0x000fdc00000e0000 */
[----:B------:R-:W3:Y:S01]  /*0ea0*/  LDCU UR9, c[0x0][UR9+0x2a0] ;  /* 0x00005400090977ac */ /* 0x000ee20008000800 */
[----:B------:R-:W3:Y:S01]  /*0eb0*/  LDCU UR21, c[0x0][0xb24] ;  /* 0x00016480ff1577ac */ /* 0x000ee20008000800 */
[----:B------:R-:W1:Y:S01]  /*0ec0*/  S2UR UR36, SR_CTAID.Z ;  /* 0x00000000002479c3 */ /* 0x000e620000002700 */
[----:B------:R-:W-:-:S05]  /*0ed0*/  CS2R.32 R82, SR_CgaSize ;  /* 0x0000000000527805 */ /* 0x000fca0000008a00 */
[----:B------:R-:W-:-:S05]  /*0ee0*/  IMAD R82, R82, -0xa0, RZ ;  /* 0xffffff6052527824 */ /* 0x000fca00078e02ff */
[----:B------:R-:W-:-:S14]  /*0ef0*/  R2UR UR63, R82 ;  /* 0x00000000523f72ca */ /* 0x000fdc00000e0000 */
[----:B------:R-:W3:Y:S01]  /*0f00*/  LDCU UR63, c[0x0][UR63+0x2a4] ;  /* 0x000054803f3f77ac */ /* 0x000ee20008000800 */
[----:B------:R-:W3:Y:S01]  /*0f10*/  LDCU UR42, c[0x0][0xb24] ;  /* 0x00016480ff2a77ac */ /* 0x000ee20008000800 */
[----:B-1----:R-:W-:Y:S01]  /*0f20*/  I2FP.F32.U32 R3, UR7 ;  /* 0x0000000700037c45 */ /* 0x002fe20008201000 */
[----:B------:R-:W1:Y:S04]  /*0f30*/  LDCU UR27, c[0x0][0xb30] ;  /* 0x00016600ff1b77ac */ /* 0x000e680008000800 */
[----:B--2---:R-:W-:Y:S01]  /*0f40*/  FMUL R3, R3, UR5 ;  /* 0x0000000503037c20 */ /* 0x004fe20008400000 */
[----:B------:R-:W-:Y:S01]  /*0f50*/  USHF.L.U32 UR29, UR47, 0xc, URZ ;  /* 0x0000000c2f1d7899 */ /* 0x000fe200080006ff */
[----:B----4-:R-:W-:Y:S01]  /*0f60*/  I2FP.F32.U32 R2, UR8 ;  /* 0x0000000800027c45 */ /* 0x010fe20008201000 */
[----:B---3--:R-:W-:-:S03]  /*0f70*/  UISETP.GE.AND UP2, UPT, UR21, 0x1, UPT ;  /* 0x000000011500788c */ /* 0x008fc6000bf46270 */
[----:B------:R-:W2:Y:S01]  /*0f80*/  F2I.U32.TRUNC.NTZ R3, R3 ;  /* 0x0000000300037305 */ /* 0x000ea2000020f000 */
[----:B------:R-:W-:Y:S01]  /*0f90*/  UMOV UR16, UR7 ;  /* 0x0000000700107c82 */ /* 0x000fe20008000000 */
[----:B------:R-:W-:Y:S01]  /*0fa0*/  FMUL R2, R2, UR4 ;  /* 0x0000000402027c20 */ /* 0x000fe20008400000 */
[----:B------:R-:W-:-:S05]  /*0fb0*/  UMOV UR20, UR8 ;  /* 0x0000000800147c82 */ /* 0x000fca0008000000 */
[----:B------:R-:W3:Y:S01]  /*0fc0*/  F2I.U32.TRUNC.NTZ R2, R2 ;  /* 0x0000000200027305 */ /* 0x000ee2000020f000 */
[----:B--2---:R-:W-:Y:S02]  /*0fd0*/  R2UR UR4, R3 ;  /* 0x00000000030472ca */ /* 0x004fe400000e0000 */
[----:B---3--:R-:W-:Y:S02]  /*0fe0*/  R2UR UR6, R2 ;  /* 0x00000000020672ca */ /* 0x008fe400000e0000 */
[----:B------:R-:W-:-:S09]  /*0ff0*/  PRMT R2, RZ, 0x7610, R2 ;  /* 0x00007610ff027816 */ /* 0x000fd20000000002 */
[----:B------:R-:W-:-:S04]  /*1000*/  UIADD3 UR5, UPT, UPT, -UR4, URZ, URZ ;  /* 0x000000ff04057290 */ /* 0x000fc8000fffe1ff */
[----:B------:R-:W-:Y:S02]  /*1010*/  UIMAD UR5, UR9, UR5, UR7 ;  /* 0x00000005090572a4 */ /* 0x000fe4000f8e0207 */
[----:B------:R-:W-:-:S04]  /*1020*/  UIADD3 UR4, UPT, UPT, -UR6, URZ, URZ ;  /* 0x000000ff06047290 */ /* 0x000fc8000fffe1ff */
[----:B------:R-:W-:Y:S01]  /*1030*/  IMAD.U32 R82, RZ, RZ, UR5 ;  /* 0x00000005ff527e24 */ /* 0x000fe2000f8e00ff */
[----:B------:R-:W-:Y:S01]  /*1040*/  UIMAD UR63, UR63, UR4, UR8 ;  /* 0x000000043f3f72a4 */ /* 0x000fe2000f8e0208 */
[----:B-1----:R-:W-:Y:S11]  /*1050*/  BRA.U UP4, `(.L_x_17) ;  /* 0x0000000104287547 */ /* 0x002ff6000b800000 */
[----:B------:R-:W-:Y:S01]  /*1060*/  R2UR UR4, R82 ;  /* 0x00000000520472ca */ /* 0x000fe200000e0000 */
[----:B------:R-:W-:Y:S02]  /*1070*/  UISETP.NE.AND UP0, UPT, UR63, URZ, UPT ;  /* 0x000000ff3f00728c */ /* 0x000fe4000bf05270 */
[----:B------:R-:W-:-:S10]  /*1080*/  UISETP.NE.AND UP1, UPT, UR63, 0x1, UPT ;  /* 0x000000013f00788c */ /* 0x000fd4000bf25270 */
[----:B------:R-:W-:-:S04]  /*1090*/  UISETP.EQ.OR UP0, UPT, UR4, URZ, !UP0 ;  /* 0x000000ff0400728c */ /* 0x000fc8000c702670 */
[----:B------:R-:W-:Y:S02]  /*10a0*/  USEL UR5, URZ, 0x1, !UP0 ;  /* 0x00000001ff057887 */ /* 0x000fe4000c000000 */
[----:B------:R-:W-:Y:S02]  /*10b0*/  UISETP.NE.AND UP0, UPT, UR4, URZ, UPT ;  /* 0x000000ff0400728c */ /* 0x000fe4000bf05270 */
[----:B------:R-:W-:-:S04]  /*10c0*/  USEL UR4, URZ, 0x2, UP1 ;  /* 0x00000002ff047887 */ /* 0x000fc80008800000 */
[----:B------:R-:W-:-:S04]  /*10d0*/  USEL UR4, UR4, 0x2, UP0 ;  /* 0x0000000204047887 */ /* 0x000fc80008000000 */
[----:B------:R-:W-:-:S06]  /*10e0*/  UIADD3 UR4, UPT, UPT, UR5, UR4, URZ ;  /* 0x0000000405047290 */ /* 0x000fcc000fffe0ff */
[----:B------:R-:W-:Y:S02]  /*10f0*/  MOV R2, UR4 ;  /* 0x0000000400027c02 */ /* 0x000fe40008000f00 */
.L_x_17:
[----:B------:R-:W-:Y:S05]  /*1100*/  BRA.U !UP2, `(.L_x_18) ;  /* 0x000000010ad47547 */ /* 0x000fea000b800000 */
[----:B------:R-:W1:Y:S01]  /*1110*/  LDCU.128 UR12, c[0x0][0xb10] ;  /* 0x00016200ff0c77ac */ /* 0x000e620008000c00 */
[----:B------:R-:W2:Y:S01]  /*1120*/  LDCU UR6, c[0x0][0x370] ;  /* 0x00006e00ff0677ac */ /* 0x000ea20008000800 */
[----:B------:R-:W3:Y:S01]  /*1130*/  LDCU UR5, c[0x0][0x374] ;  /* 0x00006e80ff0577ac */ /* 0x000ee20008000800 */
[----:B------:R-:W4:Y:S01]  /*1140*/  LDCU UR26, c[0x0][0xb0c] ;  /* 0x00016180ff1a77ac */ /* 0x000f220008000800 */
[----:B------:R-:W4:Y:S01]  /*1150*/  LDCU UR4, c[0x0][0xb20] ;  /* 0x00016400ff0477ac */ /* 0x000f220008000800 */
[----:B------:R-:W4:Y:S01]  /*1160*/  LDCU.64 UR8, c[0x0][0xb28] ;  /* 0x00016500ff0877ac */ /* 0x000f220008000a00 */
[----:B-1----:R-:W-:Y:S02]  /*1170*/  UISETP.NE.AND UP0, UPT, UR14, 0x1, UPT ;  /* 0x000000010e00788c */ /* 0x002fe4000bf05270 */
[----:B---3--:R-:W-:Y:S02]  /*1180*/  UIMAD.WIDE.U32 UR10, UR5, UR15, URZ ;  /* 0x0000000f050a72a5 */ /* 0x008fe4000f8e00ff */
[----:B--2---:R-:W-:-:S02]  /*1190*/  UIMAD.WIDE.U32 UR22, UR6, UR12, URZ ;  /* 0x0000000c061672a5 */ /* 0x004fc4000f8e00ff */
[----:B----4-:R-:W-:Y:S02]  /*11a0*/  UISETP.NE.AND UP1, UPT, UR26, 0x1, UPT ;  /* 0x000000011a00788c */ /* 0x010fe4000bf25270 */
[----:B------:R-:W-:Y:S01]  /*11b0*/  UISETP.NE.AND UP2, UPT, UR21, 0x1, UPT ;  /* 0x000000011500788c */ /* 0x000fe2000bf45270 */
[----:B------:R-:W-:Y:S02]  /*11c0*/  UMOV UR10, UR11 ;  /* 0x0000000b000a7c82 */ /* 0x000fe40008000000 */
[----:B------:R-:W-:Y:S01]  /*11d0*/  UMOV UR22, UR23 ;  /* 0x0000001700167c82 */ /* 0x000fe20008000000 */
[----:B------:R-:W-:Y:S02]  /*11e0*/  @UP0 USHF.R.U32.HI UR5, URZ, UR4, UR10 ;  /* 0x00000004ff050299 */ /* 0x000fe4000801160a */
[----:B------:R-:W-:Y:S02]  /*11f0*/  UIMAD.WIDE.U32 UR24, UR20, UR15, URZ ;  /* 0x0000000f141872a5 */ /* 0x000fe4000f8e00ff */
[----:B------:R-:W-:-:S02]  /*1200*/  UIMAD.WIDE.U32 UR10, UR5, UR8, URZ ;  /* 0x00000008050a72a5 */ /* 0x000fc4000f8e00ff */
[----:B------:R-:W-:Y:S02]  /*1210*/  @UP1 USHF.R.U32.HI UR6, URZ, UR13, UR22 ;  /* 0x0000000dff061299 */ /* 0x000fe40008011616 */
[----:B------:R-:W-:Y:S02]  /*1220*/  UIMAD.WIDE.U32 UR18, UR16, UR12, URZ ;  /* 0x0000000c101272a5 */ /* 0x000fe4000f8e00ff */
[----:B------:R-:W-:Y:S01]  /*1230*/  UIMAD.WIDE.U32 UR22, UR6, UR8, URZ ;  /* 0x00000008061672a5 */ /* 0x000fe2000f8e00ff */
[----:B------:R-:W-:Y:S01]  /*1240*/  UMOV UR24, UR25 ;  /* 0x0000001900187c82 */ /* 0x000fe20008000000 */
[----:B------:R-:W-:Y:S01]  /*1250*/  UMOV UR10, UR11 ;  /* 0x0000000b000a7c82 */ /* 0x000fe20008000000 */
[----:B------:R-:W-:Y:S02]  /*1260*/  USHF.R.U32.HI UR24, URZ, UR4, UR24 ;  /* 0x00000004ff187299 */ /* 0x000fe40008011618 */
[----:B------:R-:W-:Y:S02]  /*1270*/  @UP2 USHF.R.U32.HI UR5, URZ, UR9, UR10 ;  /* 0x00000009ff052299 */ /* 0x000fe4000801160a */
[----:B------:R-:W-:Y:S01]  /*1280*/  UMOV UR7, UR23 ;  /* 0x0000001700077c82 */ /* 0x000fe20008000000 */
[----:B------:R-:W-:Y:S01]  /*1290*/  UMOV UR18, UR19 ;  /* 0x0000001300127c82 */ /* 0x000fe20008000000 */
[----:B------:R-:W-:-:S02]  /*12a0*/  @UP2 USHF.R.U32.HI UR6, URZ, UR9, UR7 ;  /* 0x00000009ff062299 */ /* 0x000fc40008011607 */
[----:B------:R-:W-:Y:S02]  /*12b0*/  USHF.R.U32.HI UR13, URZ, UR13, UR18 ;  /* 0x0000000dff0d7299 */ /* 0x000fe40008011612 */
[----:B------:R-:W-:Y:S02]  /*12c0*/  USEL UR4, UR20, UR24, !UP0 ;  /* 0x0000001814047287 */ /* 0x000fe4000c000000 */
[----:B------:R-:W-:Y:S02]  /*12d0*/  UIMAD UR7, UR5, UR21, URZ ;  /* 0x00000015050772a4 */ /* 0x000fe4000f8e02ff */
[----:B------:R-:W-:Y:S02]  /*12e0*/  USEL UR5, UR16, UR13, !UP1 ;  /* 0x0000000d10057287 */ /* 0x000fe4000c800000 */
[----:B------:R-:W-:Y:S02]  /*12f0*/  UIMAD UR12, UR6, UR21, URZ ;  /* 0x00000015060c72a4 */ /* 0x000fe4000f8e02ff */
[----:B------:R-:W-:-:S02]  /*1300*/  UISETP.GE.AND UP0, UPT, UR4, UR7, UPT ;  /* 0x000000070400728c */ /* 0x000fc4000bf06270 */
[----:B------:R-:W-:Y:S02]  /*1310*/  UIMAD.WIDE.U32 UR10, UR4, UR8, URZ ;  /* 0x00000008040a72a5 */ /* 0x000fe4000f8e00ff */
[----:B------:R-:W-:Y:S02]  /*1320*/  UISETP.GE.OR UP0, UPT, UR5, UR12, UP0 ;  /* 0x0000000c0500728c */ /* 0x000fe40008706670 */
[----:B------:R-:W-:Y:S02]  /*1330*/  UIMAD.WIDE.U32 UR12, UR5, UR8, URZ ;  /* 0x00000008050c72a5 */ /* 0x000fe4000f8e00ff */
[----:B------:R-:W-:Y:S01]  /*1340*/  UIADD3 UR10, UPT, UPT, -UR4, URZ, URZ ;  /* 0x000000ff040a7290 */ /* 0x000fe2000fffe1ff */
[----:B------:R-:W-:Y:S01]  /*1350*/  UMOV UR8, UR11 ;  /* 0x0000000b00087c82 */ /* 0x000fe20008000000 */
[----:B------:R-:W-:Y:S02]  /*1360*/  UIADD3 UR11, UPT, UPT, -UR5, URZ, URZ ;  /* 0x000000ff050b7290 */ /* 0x000fe4000fffe1ff */
[----:B------:R-:W-:-:S03]  /*1370*/  USHF.R.U32.HI UR8, URZ, UR9, UR8 ;  /* 0x00000009ff087299 */ /* 0x000fc60008011608 */
[----:B------:R-:W-:Y:S01]  /*1380*/  @!UP0 UMOV UR7, UR13 ;  /* 0x0000000d00078c82 */ /* 0x000fe20008000000 */
[----:B------:R-:W-:Y:S02]  /*1390*/  UIMAD UR20, UR14, UR10, UR20 ;  /* 0x0000000a0e1472a4 */ /* 0x000fe4000f8e0214 */
[----:B------:R-:W-:Y:S02]  /*13a0*/  USEL UR8, UR4, UR8, !UP2 ;  /* 0x0000000804087287 */ /* 0x000fe4000d000000 */
[----:B------:R-:W-:Y:S02]  /*13b0*/  @!UP0 USHF.R.U32.HI UR7, URZ, UR9, UR7 ;  /* 0x00000009ff078299 */ /* 0x000fe40008011607 */
[----:B------:R-:W-:Y:S02]  /*13c0*/  UIADD3 UR9, UPT, UPT, -UR8, URZ, URZ ;  /* 0x000000ff08097290 */ /* 0x000fe4000fffe1ff */
[----:B------:R-:W-:Y:S02]  /*13d0*/  @!UP0 USEL UR7, UR5, UR7, !UP2 ;  /* 0x0000000705078287 */ /* 0x000fe4000d000000 */
[----:B------:R-:W-:-:S02]  /*13e0*/  UIMAD UR9, UR21, UR9, UR4 ;  /* 0x00000009150972a4 */ /* 0x000fc4000f8e0204 */
[----:B------:R-:W-:Y:S02]  /*13f0*/  @!UP0 UIADD3 UR8, UPT, UPT, UR8, -UR7, URZ ;  /* 0x8000000708088290 */ /* 0x000fe4000fffe0ff */
[----:B------:R-:W-:Y:S02]  /*1400*/  @!UP0 UIMAD UR6, UR9, UR6, UR7 ;  /* 0x00000006090682a4 */ /* 0x000fe4000f8e0207 */
[----:B------:R-:W-:Y:S02]  /*1410*/  @!UP0 UIMAD UR4, UR8, UR21, UR5 ;  /* 0x00000015080482a4 */ /* 0x000fe4000f8e0205 */
[----:B------:R-:W-:Y:S02]  /*1420*/  UIMAD UR16, UR26, UR11, UR16 ;  /* 0x0000000b1a1072a4 */ /* 0x000fe4000f8e0210 */
[----:B------:R-:W-:Y:S01]  /*1430*/  UIMAD UR20, UR4, UR14, UR20 ;  /* 0x0000000e041472a4 */ /* 0x000fe2000f8e0214 */
[----:B------:R-:W-:Y:S02]  /*1440*/  @!UP0 UMOV UR5, UR6 ;  /* 0x0000000600058c82 */ /* 0x000fe40008000000 */
[----:B------:R-:W-:-:S12]  /*1450*/  UIMAD UR16, UR5, UR26, UR16 ;  /* 0x0000001a051072a4 */ /* 0x000fd8000f8e0210 */
.L_x_18:
[----:B------:R-:W-:Y:S02]  /*1460*/  UISETP.NE.AND UP1, UPT, UR27, 0x1, UPT ;  /* 0x000000011b00788c */ /* 0x000fe4000bf25270 */
[----:B------:R-:W-:Y:S02]  /*1470*/  UISETP.NE.AND UP0, UPT, UR17, 0x2, UPT ;  /* 0x000000021100788c */ /* 0x000fe4000bf05270 */
[----:B------:R-:W-:-:S05]  /*1480*/  ULOP3.LUT UR29, UR29, 0x1000, URZ, 0xc0, !UPT ;  /* 0x000010001d1d7892 */ /* 0x000fca000f8ec0ff */
[----:B------:R-:W-:Y:S07]  /*1490*/  BRA.U UP1, `(.L_x_19) ;  /* 0x0000000101447547 */ /* 0x000fee000b800000 */
[----:B------:R-:W1:Y:S01]  /*14a0*/  LDCU.128 UR8, c[0x0][0xb10] ;  /* 0x00016200ff0877ac */ /* 0x000e620008000c00 */
[----:B------:R-:W2:Y:S01]  /*14b0*/  LDCU UR12, c[0x0][0xb0c] ;  /* 0x00016180ff0c77ac */ /* 0x000ea20008000800 */
[----:B------:R-:W3:Y:S01]  /*14c0*/  LDCU UR13, c[0x0][0xb20] ;  /* 0x00016400ff0d77ac */ /* 0x000ee20008000800 */
[----:B-1----:R-:W-:Y:S02]  /*14d0*/  UIMAD.WIDE.U32 UR6, UR16, UR8, URZ ;  /* 0x00000008100672a5 */ /* 0x002fe4000f8e00ff */
[----:B------:R-:W-:Y:S02]  /*14e0*/  UIMAD.WIDE.U32 UR4, UR20, UR11, URZ ;  /* 0x0000000b140472a5 */ /* 0x000fe4000f8e00ff */
[----:B--2---:R-:W-:Y:S02]  /*14f0*/  UISETP.NE.AND UP2, UPT, UR12, 0x1, UPT ;  /* 0x000000010c00788c */ /* 0x004fe4000bf45270 */
[----:B------:R-:W-:Y:S01]  /*1500*/  UISETP.NE.AND UP1, UPT, UR10, 0x1, UPT ;  /* 0x000000010a00788c */ /* 0x000fe2000bf25270 */
[----:B------:R-:W-:-:S02]  /*1510*/  UMOV UR6, UR7 ;  /* 0x0000000700067c82 */ /* 0x000fc40008000000 */
[----:B------:R-:W-:Y:S01]  /*1520*/  UMOV UR4, UR5 ;  /* 0x0000000500047c82 */ /* 0x000fe20008000000 */
[----:B------:R-:W-:Y:S02]  /*1530*/  USHF.R.U32.HI UR6, URZ, UR9, UR6 ;  /* 0x00000009ff067299 */ /* 0x000fe40008011606 */
[----:B---3--:R-:W-:Y:S02]  /*1540*/  USHF.R.U32.HI UR4, URZ, UR13, UR4 ;  /* 0x0000000dff047299 */ /* 0x008fe40008011604 */
[----:B------:R-:W-:Y:S02]  /*1550*/  USEL UR5, UR16, UR6, !UP2 ;  /* 0x0000000610057287 */ /* 0x000fe4000d000000 */
[----:B------:R-:W-:-:S04]  /*1560*/  USEL UR4, UR20, UR4, !UP1 ;  /* 0x0000000414047287 */ /* 0x000fc8000c800000 */
[----:B------:R-:W-:Y:S02]  /*1570*/  UIADD3 UR6, UPT, UPT, UR5, -UR4, URZ ;  /* 0x8000000405067290 */ /* 0x000fe4000fffe0ff */
[----:B------:R-:W-:Y:S02]  /*1580*/  UIADD3 UR4, UPT, UPT, -UR5, UR4, URZ ;  /* 0x0000000405047290 */ /* 0x000fe4000fffe1ff */
[----:B------:R-:W-:Y:S02]  /*1590*/  UIMAD UR20, UR6, UR10, UR20 ;  /* 0x0000000a061472a4 */ /* 0x000fe4000f8e0214 */
[----:B------:R-:W-:-:S12]  /*15a0*/  UIMAD UR16, UR4, UR12, UR16 ;  /* 0x0000000c041072a4 */ /* 0x000fd8000f8e0210 */
.L_x_19:
[----:B------:R-:W-:Y:S05]  /*15b0*/  BRA.U !UP5, `(.L_x_20) ;  /* 0x000000010d0c7547 */ /* 0x000fea000b800000 */
[----:B------:R-:W-:Y:S01]  /*15c0*/  UCGABAR_WAIT ;  /* 0x0000000000007dc7 */ /* 0x000fe20008000000 */
[----:B------:R-:W-:Y:S01]  /*15d0*/  CCTL.IVALL ;  /* 0x00000000ff00798f */ /* 0x000fe20002000000 */
[----:B------:R-:W-:Y:S05]  /*15e0*/  BRA `(.L_x_21) ;  /* 0x0000000000047947 */ /* 0x000fea0003800000 */
.L_x_20:
[----:B------:R-:W-:Y:S06]  /*15f0*/  BAR.SYNC.DEFER_BLOCKING 0x0 ;  /* 0x0000000000007b1d */ /* 0x000fec0000010000 */
.L_x_21:
[----:B------:R-:W-:Y:S05]  /*1600*/  BRA.U UP0, `(.L_x_22) ;  /* 0x0000001100b07547 */ /* 0x000fea000b800000 */
[----:B------:R-:W1:Y:S01]  /*1610*/  LDCU UR6, c[0x0][0x38c] ;  /* 0x00007180ff0677ac */ /* 0x000e620008000800 */
[----:B------:R-:W-:Y:S01]  /*1620*/  PLOP3.LUT P1, PT, PT, PT, UP3, 0x80, 0x8 ;  /* 0x000000000008781c */ /* 0x000fe20003f2f038 */
[----:B------:R-:W-:Y:S01]  /*1630*/  IMAD.MOV.U32 R12, RZ, RZ, 0x1 ;  /* 0x00000001ff0c7424 */ /* 0x000fe200078e00ff */
[----:B------:R-:W-:Y:S01]  /*1640*/  ISETP.EQ.OR P2, PT, R0, RZ, P3 ;  /* 0x000000ff0000720c */ /* 0x000fe20001f42670 */
[----:B------:R-:W-:Y:S01]  /*1650*/  UISETP.NE.AND UP1, UPT, UR17, URZ, UPT ;  /* 0x000000ff1100728c */ /* 0x000fe2000bf25270 */
[----:B------:R-:W-:Y:S02]  /*1660*/  PLOP3.LUT P1, PT, P1, PT, PT, 0x8, 0x80 ;  /* 0x000000000080781c */ /* 0x000fe40000f2e170 */
[----:B------:R-:W-:Y:S01]  /*1670*/  CS2R R10, SRZ ;  /* 0x00000000000a7805 */ /* 0x000fe2000001ff00 */
[----:B------:R-:W-:Y:S01]  /*1680*/  IMAD.MOV.U32 R9, RZ, RZ, RZ ;  /* 0x000000ffff097224 */ /* 0x000fe200078e00ff */
[----:B------:R-:W2:Y:S01]  /*1690*/  LDCU UR41, c[0x0][0x370] ;  /* 0x00006e00ff2977ac */ /* 0x000ea20008000800 */
[----:B------:R-:W-:Y:S01]  /*16a0*/  IMAD.MOV.U32 R8, RZ, RZ, 0x1 ;  /* 0x00000001ff087424 */ /* 0x000fe200078e00ff */
[----:B------:R-:W-:Y:S01]  /*16b0*/  USEL UR30, UR45, 0x2, UP1 ;  /* 0x000000022d1e7887 */ /* 0x000fe20008800000 */
[----:B------:R-:W3:Y:S01]  /*16c0*/  LDCU.64 UR38, c[0x0][0x348] ;  /* 0x00006900ff2677ac */ /* 0x000ee20008000a00 */
[----:B-1----:R-:W-:-:S02]  /*16d0*/  UIADD3 UR5, UPT, UPT, UR6, 0x3f, URZ ;  /* 0x0000003f06057890 */ /* 0x002fc4000fffe0ff */
[----:B------:R-:W-:Y:S02]  /*16e0*/  USHF.R.U32.HI UR46, URZ, 0x6, UR29 ;  /* 0x00000006ff2e7899 */ /* 0x000fe4000801161d */
[----:B------:R-:W-:Y:S02]  /*16f0*/  USHF.R.S32.HI UR4, URZ, 0x1f, UR5 ;  /* 0x0000001fff047899 */ /* 0x000fe40008011405 */
[----:B------:R-:W-:Y:S02]  /*1700*/  UIADD3 UR48, UPT, UPT, UR6, 0x7e, URZ ;  /* 0x0000007e06307890 */ /* 0x000fe4000fffe0ff */
[----:B------:R-:W-:Y:S01]  /*1710*/  ULEA.HI UR4, UR4, UR5, URZ, 0x6 ;  /* 0x0000000504047291 */ /* 0x000fe2000f8f30ff */
[----:B------:R-:W1:Y:S03]  /*1720*/  LDCU UR40, c[0x0][0x374] ;  /* 0x00006e80ff2877ac */ /* 0x000e660008000800 */
[----:B------:R-:W-:-:S02]  /*1730*/  USHF.R.S32.HI UR44, URZ, 0x6, UR4 ;  /* 0x00000006ff2c7899 */ /* 0x000fc40008011404 */
[----:B------:R-:W-:Y:S02]  /*1740*/  UIADD3 UR4, UPT, UPT, UR6, -0x1, URZ ;  /* 0xffffffff06047890 */ /* 0x000fe4000fffe0ff */
[----:B------:R-:W-:Y:S02]  /*1750*/  UISETP.LT.U32.AND UP0, UPT, UR44, 0x2, UPT ;  /* 0x000000022c00788c */ /* 0x000fe4000bf01070 */
[----:B------:R-:W-:Y:S02]  /*1760*/  UISETP.GE.U32.AND UP2, UPT, UR4, -0x7f, UPT ;  /* 0xffffff810400788c */ /* 0x000fe4000bf46070 */
[----:B------:R-:W-:Y:S01]  /*1770*/  USEL UR43, UR44, 0x2, UP0 ;  /* 0x000000022c2b7887 */ /* 0x000fe20008000000 */
[----:B------:R-:W-:-:S03]  /*1780*/  UMOV UR15, URZ ;  /* 0x000000ff000f7c82 */ /* 0x000fc60008000000 */
[----:B------:R-:W-:Y:S02]  /*1790*/  UIADD3 UR21, UPT, UPT, UR43, -0x1, URZ ;  /* 0xffffffff2b157890 */ /* 0x000fe4000fffe0ff */
[----:B------:R-:W-:-:S03]  /*17a0*/  UIADD3 UR45, UPT, UPT, UR44, -UR43, URZ ;  /* 0x8000002b2c2d7290 */ /* 0x000fc6000fffe0ff */
[----:B------:R-:W-:-:S04]  /*17b0*/  @UP2 UIADD3 UR21, UPT, UPT, UR43, URZ, URZ ;  /* 0x000000ff2b152290 */ /* 0x000fc8000fffe0ff */
[----:B-123--:R-:W-:-:S12]  /*17c0*/  UIADD3 UR21, UPT, UPT, UR21, 0x1, URZ ;  /* 0x0000000115157890 */ /* 0x00efd8000fffe0ff */
.L_x_42:
[----:B------:R-:W-:Y:S01]  /*17d0*/  UISETP.NE.AND UP0, UPT, UR47, URZ, UPT ;  /* 0x000000ff2f00728c */ /* 0x000fe2000bf05270 */
[----:B-1----:R-:W1:Y:S08]  /*17e0*/  S2UR UR47, SR_CgaCtaId ;  /* 0x00000000002f79c3 */ /* 0x002e700000008800 */
[----:B------:R-:W-:Y:S05]  /*17f0*/  BRA.U UP0, `(.L_x_23) ;  /* 0x0000000100347547 */ /* 0x000fea000b800000 */
[----:B------:R-:W2:Y:S01]  /*1800*/  S2R R0, SR_CgaCtaId ;  /* 0x0000000000007919 */ /* 0x000ea20000008800 */
[----:B------:R-:W-:Y:S02]  /*1810*/  MOV R3, 0x400 ;  /* 0x0000040000037802 */ /* 0x000fe40000000f00 */
[----:B------:R-:W-:Y:S02]  /*1820*/  SHF.L.U32 R2, R8, 0x1f, RZ ;  /* 0x0000001f08027819 */ /* 0x000fe400000006ff */
[----:B--2---:R-:W-:-:S05]  /*1830*/  LEA R0, R0, R3, 0x18 ;  /* 0x0000000300007211 */ /* 0x004fca00078ec0ff */
[----:B------:R-:W-:-:S04]  /*1840*/  IMAD R3, R9, 0x8, R0 ;  /* 0x0000000809037824 */ /* 0x000fc800078e0200 */
[----:B------:R-:W2:Y:S02]  /*1850*/  SYNCS.PHASECHK.TRANS64.TRYWAIT P0, [R3+URZ+0xe0], R2 ;  /* 0x0000e002030075a7 */ /* 0x000ea400080011ff */
[----:B--2---:R-:W-:Y:S05]  /*1860*/  @!P0 BRA `(.L_x_24) ;  /* 0x0000007800bc8947 */ /* 0x004fea0003800000 */
.L_x_136:
[----:B------:R-:W-:Y:S01]  /*1870*/  VIADD R9, R9, 0x1 ;  /* 0x0000000109097836 */ /* 0x000fe20000000000 */
[----:B------:R2:W-:Y:S04]  /*1880*/  SYNCS.ARRIVE.TRANS64.A1T0 RZ, [R3+URZ+0xd0], RZ ;  /* 0x0000d0ff03ff79a7 */ /* 0x0005e800081000ff */
[----:B------:R-:W-:-:S04]  /*1890*/  ISETP.NE.AND P0, PT, R9, 0x2, PT ;  /* 0x000000020900780c */ /* 0x000fc80003f05270 */
[----:B------:R-:W-:Y:S02]  /*18a0*/  SEL R9, R9, RZ, P0 ;  /* 0x000000ff09097207 */ /* 0x000fe40000000000 */
[----:B--2---:R-:W-:-:S04]  /*18b0*/  SEL R3, RZ, 0x1, P0 ;  /* 0x00000001ff037807 */ /* 0x004fc80000000000 */
[----:B------:R-:W-:-:S07]  /*18c0*/  LOP3.LUT R8, R8, R3, RZ, 0x3c, !PT ;  /* 0x0000000308087212 */ /* 0x000fce00078e3cff */
.L_x_23:
[----:B------:R-:W-:Y:S01]  /*18d0*/  UMOV UR13, 0x400 ;  /* 0x00000400000d7882 */ /* 0x000fe20000000000 */
[----:B------:R-:W-:Y:S01]  /*18e0*/  SHF.L.U32 R0, R12, 0x1f, RZ ;  /* 0x0000001f0c007819 */ /* 0x000fe200000006ff */
[----:B-1----:R-:W-:Y:S02]  /*18f0*/  ULEA UR13, UR47, UR13, 0x18 ;  /* 0x0000000d2f0d7291 */ /* 0x002fe4000f8ec0ff */
[----:B------:R-:W-:Y:S02]  /*1900*/  UISETP.GE.U32.AND UP0, UPT, UR48, 0x7f, UPT ;  /* 0x0000007f3000788c */ /* 0x000fe4000bf06070 */
[----:B------:R-:W-:Y:S02]  /*1910*/  ULEA UR4, UR15, UR13, 0x3 ;  /* 0x0000000d0f047291 */ /* 0x000fe4000f8e18ff */
[----:B------:R-:W-:Y:S02]  /*1920*/  USHF.L.U32 UR18, UR20, 0x7, URZ ;  /* 0x0000000714127899 */ /* 0x000fe400080006ff */
[----:B------:R-:W-:Y:S01]  /*1930*/  ULEA UR35, UR16, UR46, 0x7 ;  /* 0x0000002e10237291 */ /* 0x000fe2000f8e38ff */
[----:B------:R-:W-:-:S04]  /*1940*/  UMOV UR7, URZ ;  /* 0x000000ff00077c82 */ /* 0x000fc80008000000 */
[----:B------:R1:W2:Y:S01]  /*1950*/  SYNCS.PHASECHK.TRANS64.TRYWAIT P0, [UR4+0x10], R0 ;  /* 0x00001000ff0075a7 */ /* 0x0002a20008001104 */
[----:B------:R-:W-:Y:S06]  /*1960*/  BRA.U !UP0, `(.L_x_25) ;  /* 0x0000000108d87547 */ /* 0x000fec000b800000 */
[----:B------:R-:W-:Y:S01]  /*1970*/  UIADD3 UR10, UPT, UPT, UR18, 0x40, URZ ;  /* 0x00000040120a7890 */ /* 0x000fe2000fffe0ff */
[----:B------:R-:W-:Y:S01]  /*1980*/  UMOV UR14, URZ ;  /* 0x000000ff000e7c82 */ /* 0x000fe20008000000 */
[----:B------:R-:W-:-:S10]  /*1990*/  UMOV UR4, UR15 ;  /* 0x0000000f00047c82 */ /* 0x000fd40008000000 */
.L_x_31:
[----:B------:R-:W-:Y:S01]  /*19a0*/  ULEA UR33, UR4, UR13, 0x3 ;  /* 0x0000000d04217291 */ /* 0x000fe2000f8e18ff */
[----:B--2---:R-:W-:Y:S01]  /*19b0*/  @!P3 MOV R2, 0x8000 ;  /* 0x000080000002b802 */ /* 0x004fe20000000f00 */
[----:B--234-:R-:W-:Y:S10]  /*19c0*/  @P0 BRA `(.L_x_26) ;  /* 0x00000000000c0947 */ /* 0x01cff40003800000 */
[----:B------:R-:W-:-:S04]  /*19d0*/  SHF.L.U32 R3, R12, 0x1f, RZ ;  /* 0x0000001f0c037819 */ /* 0x000fc800000006ff */
[----:B------:R-:W2:Y:S02]  /*19e0*/  SYNCS.PHASECHK.TRANS64.TRYWAIT P0, [UR33+0x10], R3 ;  /* 0x00001003ff0075a7 */ /* 0x000ea40008001121 */
[----:B--2---:R-:W-:Y:S05]  /*19f0*/  @!P0 BRA `(.L_x_27) ;  /* 0x00000078006c8947 */ /* 0x004fea0003800000 */
.L_x_26:
[----:B------:R2:W-:Y:S01]  /*1a00*/  @!P3 SYNCS.ARRIVE.TRANS64 RZ, [UR33], R2 ;  /* 0x00000002ffffb9a7 */ /* 0x0005e20008000021 */
[----:B------:R-:W-:-:S04]  /*1a10*/  ULOP3.LUT UR5, UR30, 0x2, URZ, 0xfc, !UPT ;  /* 0x000000021e057892 */ /* 0x000fc8000f8efcff */
[----:B------:R-:W-:-:S09]  /*1a20*/  UISETP.NE.AND UP0, UPT, UR5, 0x2, UPT ;  /* 0x000000020500788c */ /* 0x000fd2000bf05270 */
[----:B------:R-:W-:Y:S05]  /*1a30*/  BRA.U UP0, `(.L_x_28) ;  /* 0x0000000100047547 */ /* 0x000fea000b800000 */
[----:B------:R-:W-:Y:S05]  /*1a40*/  BPT.TRAP 0x1 ;  /* 0x000000040000795c */ /* 0x000fea0000300000 */
.L_x_28:
[----:B------:R-:W-:Y:S04]  /*1a50*/  BSSY.RECONVERGENT B0, `(.L_x_29) ;  /* 0x0000003000007945 */ /* 0x000fe80003800200 */
[----:B------:R-:W-:Y:S05]  /*1a60*/  @P2 BRA `(.L_x_30) ;  /* 0x0000000000042947 */ /* 0x000fea0003800000 */
[----:B------:R-:W-:Y:S05]  /*1a70*/  BPT.TRAP 0x1 ;  /* 0x000000040000795c */ /* 0x000fea0000300000 */
.L_x_30:
[----:B------:R-:W-:Y:S05]  /*1a80*/  BSYNC.RECONVERGENT B0 ;  /* 0x0000000000007941 */ /* 0x000fea0003800200 */
.L_x_29:
[----:B------:R-:W-:Y:S02]  /*1a90*/  UIADD3 UR5, UPT, UPT, UR4, 0x1, URZ ;  /* 0x0000000104057890 */ /* 0x000fe4000fffe0ff */
[----:B------:R-:W-:Y:S02]  /*1aa0*/  USHF.L.U32 UR4, UR4, 0xe, URZ ;  /* 0x0000000e04047899 */ /* 0x000fe400080006ff */
[----:B------:R-:W-:Y:S02]  /*1ab0*/  UISETP.NE.AND UP0, UPT, UR5, 0x2, UPT ;  /* 0x000000020500788c */ /* 0x000fe4000bf05270 */
[----:B------:R-:W-:Y:S02]  /*1ac0*/  USHF.L.U32 UR34, UR14, 0x6, URZ ;  /* 0x000000060e227899 */ /* 0x000fe400080006ff */
[----:B------:R-:W-:Y:S02]  /*1ad0*/  USEL UR6, URZ, 0x1, UP0 ;  /* 0x00000001ff067887 */ /* 0x000fe40008000000 */
[----:B------:R-:W-:-:S02]  /*1ae0*/  USEL UR15, UR5, URZ, UP0 ;  /* 0x000000ff050f7287 */ /* 0x000fc40008000000 */
[----:B------:R-:W-:Y:S02]  /*1af0*/  UIADD3 UR14, UPT, UPT, UR14, 0x1, URZ ;  /* 0x000000010e0e7890 */ /* 0x000fe4000fffe0ff */
[----:B------:R-:W-:Y:S01]  /*1b00*/  LOP3.LUT R12, R12, UR6, RZ, 0x3c, !PT ;  /* 0x000000060c0c7c12 */ /* 0x000fe2000f8e3cff */
[----:B------:R-:W-:Y:S02]  /*1b10*/  UIADD3 UR6, UP0, UPT, UR38, 0x180, URZ ;  /* 0x0000018026067890 */ /* 0x000fe4000ff1e0ff */
[----:B------:R-:W-:Y:S01]  /*1b20*/  UIADD3 UR22, UP1, UPT, UR38, 0x80, URZ ;  /* 0x0000008026167890 */ /* 0x000fe2000ff3e0ff */
[----:B-1----:R-:W-:Y:S01]  /*1b30*/  SHF.L.U32 R0, R12, 0x1f, RZ ;  /* 0x0000001f0c007819 */ /* 0x002fe200000006ff */
[----:B------:R-:W-:Y:S02]  /*1b40*/  ULEA UR32, UR29, UR4, 0x1 ;  /* 0x000000041d207291 */ /* 0x000fe4000f8e08ff */
[----:B------:R-:W-:Y:S02]  /*1b50*/  ULEA UR5, UR15, UR13, 0x3 ;  /* 0x0000000d0f057291 */ /* 0x000fe4000f8e18ff */
[----:B------:R-:W-:-:S02]  /*1b60*/  UIADD3 UR4, UPT, UPT, UR13, UR4, URZ ;  /* 0x000000040d047290 */ /* 0x000fc4000fffe0ff */
[----:B------:R-:W-:Y:S02]  /*1b70*/  UIADD3.X UR7, UPT, UPT, URZ, UR39, URZ, UP0, !UPT ;  /* 0x00000027ff077290 */ /* 0x000fe400087fe4ff */
[----:B------:R-:W-:Y:S02]  /*1b80*/  UISETP.NE.AND UP0, UPT, UR14, UR21, UPT ;  /* 0x000000150e00728c */ /* 0x000fe4000bf05270 */
[----:B------:R-:W-:Y:S01]  /*1b90*/  UIADD3.X UR23, UPT, UPT, URZ, UR39, URZ, UP1, !UPT ;  /* 0x00000027ff177290 */ /* 0x000fe20008ffe4ff */
[----:B------:R3:W4:Y:S01]  /*1ba0*/  SYNCS.PHASECHK.TRANS64.TRYWAIT P0, [UR5+0x10], R0 ;  /* 0x00001000ff0075a7 */ /* 0x0007220008001105 */
[----:B------:R-:W-:Y:S02]  /*1bb0*/  UIADD3 UR32, UPT, UPT, UR13, 0x8400, UR32 ;  /* 0x000084000d207890 */ /* 0x000fe4000fffe020 */
[----:B------:R-:W-:Y:S02]  /*1bc0*/  UIADD3 UR16, UPT, UPT, UR4, 0x10400, URZ ;  /* 0x0001040004107890 */ /* 0x000fe4000fffe0ff */
[----:B------:R-:W-:Y:S01]  /*1bd0*/  UIADD3 UR8, UPT, UPT, UR4, 0x12400, URZ ;  /* 0x0001240004087890 */ /* 0x000fe2000fffe0ff */
[----:B------:R-:W-:Y:S01]  /*1be0*/  UMOV UR5, 0x30000 ;  /* 0x0003000000057882 */ /* 0x000fe20000000000 */
[----:B------:R-:W-:Y:S01]  /*1bf0*/  UMOV UR24, 0x0 ;  /* 0x0000000000187882 */ /* 0x000fe20000000000 */
[----:B------:R-:W-:Y:S01]  /*1c00*/  UMOV UR25, 0x10000000 ;  /* 0x1000000000197882 */ /* 0x000fe20000000000 */
[----:B------:R-:W-:Y:S01]  /*1c10*/  UMOV UR17, UR33 ;  /* 0x0000002100117c82 */ /* 0x000fe20008000000 */
[----:B------:R-:W-:Y:S01]  /*1c20*/  UMOV UR20, UR36 ;  /* 0x0000002400147c82 */ /* 0x000fe20008000000 */
[----:B------:R-:W-:Y:S01]  /*1c30*/  UMOV UR19, UR34 ;  /* 0x0000002200137c82 */ /* 0x000fe20008000000 */
[----:B------:R-:W-:Y:S01]  /*1c40*/  UMOV UR12, UR36 ;  /* 0x00000024000c7c82 */ /* 0x000fe20008000000 */
[----:B------:R-:W-:Y:S01]  /*1c50*/  UMOV UR9, UR33 ;  /* 0x0000002100097c82 */ /* 0x000fe20008000000 */
[----:B------:R-:W-:Y:S01]  /*1c60*/  UMOV UR11, UR34 ;  /* 0x00000022000b7c82 */ /* 0x000fe20008000000 */
[----:B------:R-:W-:Y:S01]  /*1c70*/  UTMALDG.3D.MULTICAST [UR32], [UR22], UR5, desc[UR24] ;  /* 0x00001820160073b4 */ /* 0x000fe20008011805 */
[----:B------:R-:W-:Y:S01]  /*1c80*/  UMOV UR4, UR15 ;  /* 0x0000000f00047c82 */ /* 0x000fe20008000000 */
[----:B------:R-:W-:Y:S01]  /*1c90*/  UTMALDG.3D [UR16], [UR6], desc[UR24] ;  /* 0x00001810060075b4 */ /* 0x000fe20008011000 */
[----:B------:R1:W-:Y:S02]  /*1ca0*/  UTMALDG.3D [UR8], [UR6], desc[UR24] ;  /* 0x00001808060075b4 */ /* 0x0003e40008011000 */
[----:B-1----:R-:W-:Y:S01]  /*1cb0*/  UMOV UR7, UR21 ;  /* 0x0000001500077c82 */ /* 0x002fe20008000000 */
[----:B------:R-:W-:Y:S05]  /*1cc0*/  BRA.U UP0, `(.L_x_31) ;  /* 0xfffffffd00347547 */ /* 0x000fea000b83ffff */
.L_x_25:
[----:B------:R-:W-:Y:S01]  /*1cd0*/  ULEA UR4, UR15, UR13, 0x3 ;  /* 0x0000000d0f047291 */ /* 0x000fe2000f8e18ff */
[----:B-1-3--:R-:W-:Y:S01]  /*1ce0*/  SHF.L.U32 R0, R12, 0x1f, RZ ;  /* 0x0000001f0c007819 */ /* 0x00afe200000006ff */
[----:B------:R-:W-:Y:S01]  /*1cf0*/  @!P1 SYNCS.ARRIVE.TRANS64.A1T0 RZ, [UR13+0x68], RZ ;  /* 0x000068ffffff99a7 */ /* 0x000fe2000810000d */
[----:B------:R-:W-:-:S06]  /*1d00*/  UISETP.GT.AND UP0, UPT, UR44, UR43, UPT ;  /* 0x0000002b2c00728c */ /* 0x000fcc000bf04270 */
[----:B--2-4-:R1:W2:Y:S03]  /*1d10*/  SYNCS.PHASECHK.TRANS64.TRYWAIT P0, [UR4+0x10], R0 ;  /* 0x00001000ff0075a7 */ /* 0x0142a60008001104 */
[----:B------:R-:W-:Y:S05]  /*1d20*/  BRA.U !UP0, `(.L_x_32) ;  /* 0x0000000108dc7547 */ /* 0x000fea000b800000 */
[----:B------:R-:W-:Y:S02]  /*1d30*/  UIADD3 UR14, UPT, UPT, UR45, UR7, URZ ;  /* 0x000000072d0e7290 */ /* 0x000fe4000fffe0ff */
[----:B------:R-:W-:Y:S01]  /*1d40*/  UIADD3 UR10, UPT, UPT, UR18, 0x40, URZ ;  /* 0x00000040120a7890 */ /* 0x000fe2000fffe0ff */
[----:B------:R-:W-:-:S11]  /*1d50*/  UMOV UR4, UR15 ;  /* 0x0000000f00047c82 */ /* 0x000fd60008000000 */
.L_x_38:
[----:B------:R-:W-:Y:S01]  /*1d60*/  ULEA UR25, UR4, UR13, 0x3 ;  /* 0x0000000d04197291 */ /* 0x000fe2000f8e18ff */
[----:B--2---:R-:W-:Y:S01]  /*1d70*/  @!P3 MOV R2, 0x8000 ;  /* 0x000080000002b802 */ /* 0x004fe20000000f00 */
[----:B--2-4-:R-:W-:Y:S10]  /*1d80*/  @P0 BRA `(.L_x_33) ;  /* 0x00000000000c0947 */ /* 0x014ff40003800000 */
[----:B------:R-:W-:-:S04]  /*1d90*/  SHF.L.U32 R3, R12, 0x1f, RZ ;  /* 0x0000001f0c037819 */ /* 0x000fc800000006ff */
[----:B------:R-:W2:Y:S02]  /*1da0*/  SYNCS.PHASECHK.TRANS64.TRYWAIT P0, [UR25+0x10], R3 ;  /* 0x00001003ff0075a7 */ /* 0x000ea40008001119 */
[----:B--2---:R-:W-:Y:S05]  /*1db0*/  @!P0 BRA `(.L_x_34) ;  /* 0x0000007400948947 */ /* 0x004fea0003800000 */
.L_x_33:
[----:B------:R2:W-:Y:S01]  /*1dc0*/  @!P3 SYNCS.ARRIVE.TRANS64 RZ, [UR25], R2 ;  /* 0x00000002ffffb9a7 */ /* 0x0005e20008000019 */
[----:B------:R-:W-:-:S04]  /*1dd0*/  ULOP3.LUT UR5, UR30, 0x2, URZ, 0xfc, !UPT ;  /* 0x000000021e057892 */ /* 0x000fc8000f8efcff */
[----:B------:R-:W-:-:S09]  /*1de0*/  UISETP.NE.AND UP0, UPT, UR5, 0x2, UPT ;  /* 0x000000020500788c */ /* 0x000fd2000bf05270 */
[----:B------:R-:W-:Y:S05]  /*1df0*/  BRA.U UP0, `(.L_x_35) ;  /* 0x0000000100047547 */ /* 0x000fea000b800000 */
[----:B------:R-:W-:Y:S05]  /*1e00*/  BPT.TRAP 0x1 ;  /* 0x000000040000795c */ /* 0x000fea0000300000 */
.L_x_35:
[----:B------:R-:W-:Y:S04]  /*1e10*/  BSSY.RECONVERGENT B0, `(.L_x_36) ;  /* 0x0000003000007945 */ /* 0x000fe80003800200 */
[----:B------:R-:W-:Y:S05]  /*1e20*/  @P2 BRA `(.L_x_37) ;  /* 0x0000000000042947 */ /* 0x000fea0003800000 */
[----:B------:R-:W-:Y:S05]  /*1e30*/  BPT.TRAP 0x1 ;  /* 0x000000040000795c */ /* 0x000fea0000300000 */
.L_x_37:
[----:B------:R-:W-:Y:S05]  /*1e40*/  BSYNC.RECONVERGENT B0 ;  /* 0x0000000000007941 */ /* 0x000fea0003800200 */
.L_x_36:
[----:B------:R-:W-:Y:S02]  /*1e50*/  UIADD3 UR5, UPT, UPT, UR4, 0x1, URZ ;  /* 0x0000000104057890 */ /* 0x000fe4000fffe0ff */
[----:B------:R-:W-:Y:S02]  /*1e60*/  USHF.L.U32 UR26, UR7, 0x6, URZ ;  /* 0x00000006071a7899 */ /* 0x000fe400080006ff */
[----:B------:R-:W-:Y:S02]  /*1e70*/  UISETP.NE.AND UP0, UPT, UR5, 0x2, UPT ;  /* 0x000000020500788c */ /* 0x000fe4000bf05270 */
[----:B------:R-:W-:Y:S02]  /*1e80*/  UIADD3 UR7, UPT, UPT, UR7, 0x1, URZ ;  /* 0x0000000107077890 */ /* 0x000fe4000fffe0ff */
[----:B------:R-:W-:Y:S02]  /*1e90*/  USEL UR6, URZ, 0x1, UP0 ;  /* 0x00000001ff067887 */ /* 0x000fe40008000000 */
[----:B------:R-:W-:-:S02]  /*1ea0*/  USEL UR15, UR5, URZ, UP0 ;  /* 0x000000ff050f7287 */ /* 0x000fc40008000000 */
[----:B------:R-:W-:Y:S02]  /*1eb0*/  UIADD3 UR22, UP1, UPT, UR38, 0x80, URZ ;  /* 0x0000008026167890 */ /* 0x000fe4000ff3e0ff */
[----:B------:R-:W-:Y:S01]  /*1ec0*/  ULEA UR5, UR15, UR13, 0x3 ;  /* 0x0000000d0f057291 */ /* 0x000fe2000f8e18ff */
[----:B------:R-:W-:Y:S01]  /*1ed0*/  LOP3.LUT R12, R12, UR6, RZ, 0x3c, !PT ;  /* 0x000000060c0c7c12 */ /* 0x000fe2000f8e3cff */
[----:B------:R-:W-:Y:S01]  /*1ee0*/  UIADD3.X UR23, UPT, UPT, URZ, UR39, URZ, UP1, !UPT ;  /* 0x00000027ff177290 */ /* 0x000fe20008ffe4ff */
[----:B------:R-:W-:Y:S02]  /*1ef0*/  UMOV UR6, 0x30000 ;  /* 0x0003000000067882 */ /* 0x000fe40000000000 */
[----:B-1----:R-:W-:Y:S01]  /*1f00*/  SHF.L.U32 R0, R12, 0x1f, RZ ;  /* 0x0000001f0c007819 */ /* 0x002fe200000006ff */
[----:B------:R-:W-:Y:S01]  /*1f10*/  UMOV UR32, 0x0 ;  /* 0x0000000000207882 */ /* 0x000fe20000000000 */
[----:B------:R-:W-:Y:S01]  /*1f20*/  UMOV UR33, 0x10000000 ;  /* 0x1000000000217882 */ /* 0x000fe20000000000 */
[----:B------:R-:W-:Y:S01]  /*1f30*/  UMOV UR27, UR35 ;  /* 0x00000023001b7c82 */ /* 0x000fe20008000000 */
[----:B------:R3:W4:Y:S01]  /*1f40*/  SYNCS.PHASECHK.TRANS64.TRYWAIT P0, [UR5+0x10], R0 ;  /* 0x00001000ff0075a7 */ /* 0x0007220008001105 */
[----:B------:R-:W-:-:S02]  /*1f50*/  USHF.L.U32 UR5, UR4, 0xe, URZ ;  /* 0x0000000e04057899 */ /* 0x000fc400080006ff */
[----:B------:R-:W-:Y:S02]  /*1f60*/  UIADD3 UR4, UP0, UPT, UR38, 0x180, URZ ;  /* 0x0000018026047890 */ /* 0x000fe4000ff1e0ff */
[----:B------:R-:W-:Y:S02]  /*1f70*/  ULEA UR24, UR29, UR5, 0x1 ;  /* 0x000000051d187291 */ /* 0x000fe4000f8e08ff */
[----:B------:R-:W-:Y:S02]  /*1f80*/  UIADD3 UR5, UPT, UPT, UR13, UR5, URZ ;  /* 0x000000050d057290 */ /* 0x000fe4000fffe0ff */
[----:B------:R-:W-:Y:S02]  /*1f90*/  UIADD3 UR24, UPT, UPT, UR13, 0x8400, UR24 ;  /* 0x000084000d187890 */ /* 0x000fe4000fffe018 */
[----:B------:R-:W-:Y:S02]  /*1fa0*/  UIADD3 UR16, UPT, UPT, UR5, 0x10400, URZ ;  /* 0x0001040005107890 */ /* 0x000fe4000fffe0ff */
[----:B------:R-:W-:-:S02]  /*1fb0*/  UIADD3 UR8, UPT, UPT, UR5, 0x12400, URZ ;  /* 0x0001240005087890 */ /* 0x000fc4000fffe0ff */
[----:B------:R-:W-:Y:S02]  /*1fc0*/  UIADD3.X UR5, UPT, UPT, URZ, UR39, URZ, UP0, !UPT ;  /* 0x00000027ff057290 */ /* 0x000fe400087fe4ff */
[----:B------:R-:W-:Y:S01]  /*1fd0*/  UISETP.NE.AND UP0, UPT, UR7, UR14, UPT ;  /* 0x0000000e0700728c */ /* 0x000fe2000bf05270 */
        /* <DEDUP_REMOVED lines=11> */
[----:B---3--:R-:W-:Y:S05]  /*2090*/  BRA.U UP0, `(.L_x_38) ;  /* 0xfffffffd00307547 */ /* 0x008fea000b83ffff */
.L_x_32:
[C---:B------:R-:W-:Y:S01]  /*20a0*/  LEA R3, R11.reuse, UR13, 0x3 ;  /* 0x0000000d0b037c11 */ /* 0x040fe2000f8e18ff */
[----:B------:R-:W-:Y:S01]  /*20b0*/  NOP ;  /* 0x0000000000007918 */ /* 0x000fe20000000000 */
[----:B-1----:R-:W-:Y:S02]  /*20c0*/  SHF.L.U32 R0, R10, 0x1f, RZ ;  /* 0x0000001f0a007819 */ /* 0x002fe400000006ff */
[----:B------:R-:W-:Y:S02]  /*20d0*/  LEA R5, R11, UR13, 0x4 ;  /* 0x0000000d0b057c11 */ /* 0x000fe4000f8e20ff */
[----:B--2-4-:R-:W1:Y:S02]  /*20e0*/  SYNCS.PHASECHK.TRANS64.TRYWAIT P0, [R3+URZ+0x70], R0 ;  /* 0x00007000030075a7 */ /* 0x014e6400080011ff */
[----:B-1----:R-:W-:Y:S05]  /*20f0*/  @!P0 BRA `(.L_x_39) ;  /* 0x0000007000dc8947 */ /* 0x002fea0003800000 */
.L_x_139:
[----:B------:R-:W2:Y:S01]  /*2100*/  LDS.128 R4, [R5+0x100] ;  /* 0x0001000005047984 */ /* 0x000ea20000000c00 */
[----:B------:R-:W-:Y:S01]  /*2110*/  UISETP.GE.AND UP0, UPT, UR42, 0x1, UPT ;  /* 0x000000012a00788c */ /* 0x000fe2000bf06270 */
[----:B------:R-:W-:Y:S01]  /*2120*/  @!PT LDS RZ, [RZ] ;  /* 0x00000000fffff984 */ /* 0x000fe20000000800 */
[----:B------:R-:W-:Y:S01]  /*2130*/  @!PT LDS RZ, [RZ] ;  /* 0x00000000fffff984 */ /* 0x000fe20000000800 */
[----:B------:R-:W-:Y:S01]  /*2140*/  @!PT LDS RZ, [RZ] ;  /* 0x00000000fffff984 */ /* 0x000fe20000000800 */
[----:B------:R-:W-:Y:S01]  /*2150*/  @!PT LDS RZ, [RZ] ;  /* 0x00000000fffff984 */ /* 0x000fe20000000800 */
[----:B------:R3:W-:Y:S06]  /*2160*/  MEMBAR.ALL.CTA ;  /* 0x0000000000007992 */ /* 0x0007ec0000008000 */
[----:B---3--:R-:W3:Y:S01]  /*2170*/  FENCE.VIEW.ASYNC.S ;  /* 0x00000000000073c6 */ /* 0x008ee20000000000 */
[----:B--2---:R-:W-:-:S13]  /*2180*/  LOP3.LUT P0, RZ, R6, 0x1, RZ, 0xc0, !PT ;  /* 0x0000000106ff7812 */ /* 0x004fda000780c0ff */
[----:B---3--:R-:W-:Y:S01]  /*2190*/  VOTEU.ANY UP1, P0 ;  /* 0x0000000000ff7886 */ /* 0x008fe20000020100 */
[----:B------:R-:W-:-:S13]  /*21a0*/  PLOP3.LUT P0, PT, PT, PT, UP1, 0x80, 0x8 ;  /* 0x000000000008781c */ /* 0x000fda0003f0f018 */
[----:B-1----:R-:W-:Y:S02]  /*21b0*/  @P0 LOP3.LUT R0, R5, 0xffff, RZ, 0xc0, !PT ;  /* 0x0000ffff05000812 */ /* 0x002fe400078ec0ff */
[----:B------:R-:W-:Y:S02]  /*21c0*/  @P0 MOV R2, R4 ;  /* 0x0000000400020202 */ /* 0x000fe40000000f00 */
[----:B------:R-:W-:Y:S01]  /*21d0*/  @P0 R2UR UR5, R0 ;  /* 0x00000000000502ca */ /* 0x000fe200000e0000 */
[----:B------:R-:W-:Y:S01]  /*21e0*/  VIADD R0, R3, 0x80 ;  /* 0x0000008003007836 */ /* 0x000fe20000000000 */
[----:B------:R-:W-:Y:S02]  /*21f0*/  @P0 SHF.R.U32.HI R4, RZ, 0x10, R5 ;  /* 0x00000010ff040819 */ /* 0x000fe40000011605 */
[----:B------:R-:W-:Y:S02]  /*2200*/  @P0 R2UR UR6, R2 ;  /* 0x00000000020602ca */ /* 0x000fe400000e0000 */
[----:B------:R-:W-:-:S02]  /*2210*/  PRMT R0, RZ, 0x654, R0 ;  /* 0x00000654ff007816 */ /* 0x000fc40000000000 */
[----:B------:R-:W-:Y:S02]  /*2220*/  @P0 R2UR UR4, R4 ;  /* 0x00000000040402ca */ /* 0x000fe400000e0000 */
[----:B------:R1:W-:Y:S03]  /*2230*/  SYNCS.ARRIVE.TRANS64.RED.A1T0 RZ, [R0+URZ], RZ ;  /* 0x000000ff00ff79a7 */ /* 0x0003e600081004ff */
[----:B------:R-:W-:-:S04]  /*2240*/  @UP1 UMOV UR31, UR5 ;  /* 0x00000005001f1c82 */ /* 0x000fc80008000000 */
[----:B------:R-:W-:-:S04]  /*2250*/  @UP1 UMOV UR37, UR6 ;  /* 0x0000000600251c82 */ /* 0x000fc80008000000 */
[----:B------:R-:W-:Y:S01]  /*2260*/  @UP1 UMOV UR36, UR4 ;  /* 0x0000000400241c82 */ /* 0x000fe20008000000 */
[----:B------:R-:W-:Y:S05]  /*2270*/  BRA.U !UP0, `(.L_x_40) ;  /* 0x0000000108d47547 */ /* 0x000fea000b800000 */
[----:B------:R-:W2:Y:S01]  /*2280*/  LDCU.128 UR16, c[0x0][0xb10] ;  /* 0x00016200ff1077ac */ /* 0x000ea20008000c00 */
[----:B------:R-:W3:Y:S01]  /*2290*/  LDCU UR12, c[0x0][0xb20] ;  /* 0x00016400ff0c77ac */ /* 0x000ee20008000800 */
[----:B------:R-:W4:Y:S01]  /*22a0*/  LDCU UR14, c[0x0][0xb0c] ;  /* 0x00016180ff0e77ac */ /* 0x000f220008000800 */
[----:B------:R-:W1:Y:S01]  /*22b0*/  LDCU.64 UR8, c[0x0][0xb28] ;  /* 0x00016500ff0877ac */ /* 0x000e620008000a00 */
[----:B------:R-:W-:Y:S02]  /*22c0*/  UISETP.NE.AND UP3, UPT, UR42, 0x1, UPT ;  /* 0x000000012a00788c */ /* 0x000fe4000bf65270 */
[----:B--2---:R-:W-:Y:S02]  /*22d0*/  UIMAD.WIDE.U32 UR6, UR40, UR19, URZ ;  /* 0x00000013280672a5 */ /* 0x004fe4000f8e00ff */
[----:B------:R-:W-:Y:S02]  /*22e0*/  UIMAD.WIDE.U32 UR4, UR41, UR16, URZ ;  /* 0x00000010290472a5 */ /* 0x000fe4000f8e00ff */
[----:B------:R-:W-:-:S02]  /*22f0*/  UISETP.NE.AND UP0, UPT, UR18, 0x1, UPT ;  /* 0x000000011200788c */ /* 0x000fc4000bf05270 */
[----:B------:R-:W-:Y:S01]  /*2300*/  UIMAD.WIDE.U32 UR24, UR31, UR19, URZ ;  /* 0x000000131f1872a5 */ /* 0x000fe2000f8e00ff */
[----:B------:R-:W-:Y:S02]  /*2310*/  UMOV UR6, UR7 ;  /* 0x0000000700067c82 */ /* 0x000fe40008000000 */
[----:B------:R-:W-:Y:S01]  /*2320*/  UMOV UR4, UR5 ;  /* 0x0000000500047c82 */ /* 0x000fe20008000000 */
[----:B---3--:R-:W-:Y:S02]  /*2330*/  USHF.R.U32.HI UR6, URZ, UR12, UR6 ;  /* 0x0000000cff067299 */ /* 0x008fe40008011606 */
[----:B----4-:R-:W-:Y:S02]  /*2340*/  UISETP.NE.AND UP2, UPT, UR14, 0x1, UPT ;  /* 0x000000010e00788c */ /* 0x010fe4000bf45270 */
[----:B------:R-:W-:Y:S02]  /*2350*/  USHF.R.U32.HI UR4, URZ, UR17, UR4 ;  /* 0x00000011ff047299 */ /* 0x000fe40008011604 */
[----:B------:R-:W-:-:S02]  /*2360*/  USEL UR5, UR40, UR6, !UP0 ;  /* 0x0000000628057287 */ /* 0x000fc4000c000000 */
[----:B------:R-:W-:Y:S02]  /*2370*/  USEL UR6, UR41, UR4, !UP2 ;  /* 0x0000000429067287 */ /* 0x000fe4000d000000 */
[----:B-1----:R-:W-:Y:S01]  /*2380*/  UIMAD.WIDE.U32 UR10, UR5, UR8, URZ ;  /* 0x00000008050a72a5 */ /* 0x002fe2000f8e00ff */
[----:B------:R-:W-:Y:S01]  /*2390*/  UMOV UR4, UR25 ;  /* 0x0000001900047c82 */ /* 0x000fe20008000000 */
[----:B------:R-:W-:Y:S02]  /*23a0*/  UIMAD.WIDE.U32 UR22, UR37, UR16, URZ ;  /* 0x00000010251672a5 */ /* 0x000fe4000f8e00ff */
[----:B------:R-:W-:-:S03]  /*23b0*/  UIMAD.WIDE.U32 UR24, UR6, UR8, URZ ;  /* 0x00000008061872a5 */ /* 0x000fc6000f8e00ff */
[----:B------:R-:W-:Y:S01]  /*23c0*/  UMOV UR10, UR11 ;  /* 0x0000000b000a7c82 */ /* 0x000fe20008000000 */
[----:B------:R-:W-:Y:S02]  /*23d0*/  USHF.R.U32.HI UR4, URZ, UR12, UR4 ;  /* 0x0000000cff047299 */ /* 0x000fe40008011604 */
[----:B------:R-:W-:Y:S01]  /*23e0*/  @UP3 USHF.R.U32.HI UR5, URZ, UR9, UR10 ;  /* 0x00000009ff053299 */ /* 0x000fe2000801160a */
[----:B------:R-:W-:Y:S01]  /*23f0*/  UMOV UR22, UR23 ;  /* 0x0000001700167c82 */ /* 0x000fe20008000000 */
[----:B------:R-:W-:Y:S01]  /*2400*/  UMOV UR24, UR25 ;  /* 0x0000001900187c82 */ /* 0x000fe20008000000 */
[----:B------:R-:W-:Y:S02]  /*2410*/  USHF.R.U32.HI UR17, URZ, UR17, UR22 ;  /* 0x00000011ff117299 */ /* 0x000fe40008011616 */
[----:B------:R-:W-:Y:S02]  /*2420*/  USEL UR4, UR31, UR4, !UP0 ;  /* 0x000000041f047287 */ /* 0x000fe4000c000000 */
[----:B------:R-:W-:-:S02]  /*2430*/  @UP3 USHF.R.U32.HI UR6, URZ, UR9, UR24 ;  /* 0x00000009ff063299 */ /* 0x000fc40008011618 */
[----:B------:R-:W-:Y:S02]  /*2440*/  UIMAD UR7, UR42, UR5, URZ ;  /* 0x000000052a0772a4 */ /* 0x000fe4000f8e02ff */
[----:B------:R-:W-:Y:S02]  /*2450*/  USEL UR5, UR37, UR17, !UP2 ;  /* 0x0000001125057287 */ /* 0x000fe4000d000000 */
[----:B------:R-:W-:Y:S02]  /*2460*/  UIMAD UR10, UR42, UR6, URZ ;  /* 0x000000062a0a72a4 */ /* 0x000fe4000f8e02ff */
[----:B------:R-:W-:Y:S02]  /*2470*/  UISETP.GE.AND UP0, UPT, UR4, UR7, UPT ;  /* 0x000000070400728c */ /* 0x000fe4000bf06270 */
[----:B------:R-:W-:Y:S02]  /*2480*/  UIMAD.WIDE.U32 UR16, UR4, UR8, URZ ;  /* 0x00000008041072a5 */ /* 0x000fe4000f8e00ff */
[----:B------:R-:W-:-:S02]  /*2490*/  UISETP.GE.OR UP0, UPT, UR5, UR10, UP0 ;  /* 0x0000000a0500728c */ /* 0x000fc40008706670 */
        /* <DEDUP_REMOVED lines=19> */
.L_x_40:
[----:B------:R-:W2:Y:S02]  /*25d0*/  LDCU UR4, c[0x0][0xb30] ;  /* 0x00016600ff0477ac */ /* 0x000ea40008000800 */
[----:B--2---:R-:W-:-:S09]  /*25e0*/  UISETP.NE.AND UP0, UPT, UR4, 0x1, UPT ;  /* 0x000000010400788c */ /* 0x004fd2000bf05270 */
[----:B------:R-:W-:Y:S05]  /*25f0*/  BRA.U UP0, `(.L_x_41) ;  /* 0x0000000100447547 */ /* 0x000fea000b800000 */
[----:B------:R-:W2:Y:S01]  /*2600*/  LDCU.128 UR8, c[0x0][0xb10] ;  /* 0x00016200ff0877ac */ /* 0x000ea20008000c00 */
[----:B------:R-:W3:Y:S01]  /*2610*/  LDCU UR12, c[0x0][0xb0c] ;  /* 0x00016180ff0c77ac */ /* 0x000ee20008000800 */
[----:B------:R-:W4:Y:S01]  /*2620*/  LDCU UR14, c[0x0][0xb20] ;  /* 0x00016400ff0e77ac */ /* 0x000f220008000800 */
[----:B--2---:R-:W-:Y:S02]  /*2630*/  UIMAD.WIDE.U32 UR6, UR37, UR8, URZ ;  /* 0x00000008250672a5 */ /* 0x004fe4000f8e00ff */
[----:B------:R-:W-:Y:S02]  /*2640*/  UIMAD.WIDE.U32 UR4, UR31, UR11, URZ ;  /* 0x0000000b1f0472a5 */ /* 0x000fe4000f8e00ff */
[----:B---3--:R-:W-:Y:S02]  /*2650*/  UISETP.NE.AND UP2, UPT, UR12, 0x1, UPT ;  /* 0x000000010c00788c */ /* 0x008fe4000bf45270 */
[----:B------:R-:W-:Y:S01]  /*2660*/  UISETP.NE.AND UP0, UPT, UR10, 0x1, UPT ;  /* 0x000000010a00788c */ /* 0x000fe2000bf05270 */
[----:B------:R-:W-:-:S02]  /*2670*/  UMOV UR6, UR7 ;  /* 0x0000000700067c82 */ /* 0x000fc40008000000 */
[----:B------:R-:W-:Y:S01]  /*2680*/  UMOV UR4, UR5 ;  /* 0x0000000500047c82 */ /* 0x000fe20008000000 */
[----:B------:R-:W-:Y:S02]  /*2690*/  USHF.R.U32.HI UR9, URZ, UR9, UR6 ;  /* 0x00000009ff097299 */ /* 0x000fe40008011606 */
[----:B----4-:R-:W-:Y:S02]  /*26a0*/  USHF.R.U32.HI UR4, URZ, UR14, UR4 ;  /* 0x0000000eff047299 */ /* 0x010fe40008011604 */
[----:B------:R-:W-:Y:S02]  /*26b0*/  USEL UR5, UR37, UR9, !UP2 ;  /* 0x0000000925057287 */ /* 0x000fe4000d000000 */
[----:B------:R-:W-:-:S04]  /*26c0*/  USEL UR4, UR31, UR4, !UP0 ;  /* 0x000000041f047287 */ /* 0x000fc8000c000000 */
[----:B------:R-:W-:Y:S02]  /*26d0*/  UIADD3 UR6, UPT, UPT, UR5, -UR4, URZ ;  /* 0x8000000405067290 */ /* 0x000fe4000fffe0ff */
[----:B------:R-:W-:Y:S02]  /*26e0*/  UIADD3 UR4, UPT, UPT, -UR5, UR4, URZ ;  /* 0x0000000405047290 */ /* 0x000fe4000fffe1ff */
[----:B------:R-:W-:Y:S02]  /*26f0*/  UIMAD UR31, UR6, UR10, UR31 ;  /* 0x0000000a061f72a4 */ /* 0x000fe4000f8e021f */
[----:B------:R-:W-:-:S12]  /*2700*/  UIMAD UR37, UR4, UR12, UR37 ;  /* 0x0000000c042572a4 */ /* 0x000fd8000f8e0225 */
.L_x_41:
[----:B------:R-:W-:Y:S01]  /*2710*/  VIADD R11, R11, 0x1 ;  /* 0x000000010b0b7836 */ /* 0x000fe20000000000 */
[----:B------:R-:W-:Y:S01]  /*2720*/  R2UR UR4, R82 ;  /* 0x00000000520472ca */ /* 0x000fe200000e0000 */
[----:B------:R-:W-:Y:S01]  /*2730*/  UIADD3 UR20, UPT, UPT, UR31, UR63, URZ ;  /* 0x0000003f1f147290 */ /* 0x000fe2000fffe0ff */
[----:B------:R-:W-:Y:S02]  /*2740*/  PLOP3.LUT P1, PT, PT, PT, PT, 0x80, 0x8 ;  /* 0x000000000008781c */ /* 0x000fe40003f2f070 */
[----:B------:R-:W-:-:S04]  /*2750*/  ISETP.NE.AND P0, PT, R11, 0x2, PT ;  /* 0x000000020b00780c */ /* 0x000fc80003f05270 */
[----:B------:R-:W-:Y:S02]  /*2760*/  SEL R3, RZ, 0x1, P0 ;  /* 0x00000001ff037807 */ /* 0x000fe40000000000 */
[----:B------:R-:W-:Y:S02]  /*2770*/  SEL R11, R11, RZ, P0 ;  /* 0x000000ff0b0b7207 */ /* 0x000fe40000000000 */
[----:B------:R-:W-:Y:S01]  /*2780*/  LOP3.LUT R10, R10, R3, RZ, 0x3c, !PT ;  /* 0x000000030a0a7212 */ /* 0x000fe200078e3cff */
[----:B------:R-:W-:Y:S01]  /*2790*/  UIADD3 UR16, UPT, UPT, UR37, UR4, URZ ;  /* 0x0000000425107290 */ /* 0x000fe2000fffe0ff */
[----:B------:R-:W-:Y:S11]  /*27a0*/  BRA.U UP1, `(.L_x_42) ;  /* 0xfffffff101087547 */ /* 0x000ff6000b83ffff */
[----:B------:R-:W-:Y:S01]  /*27b0*/  UIADD3 UR13, UPT, UPT, UR13, 0x10, URZ ;  /* 0x000000100d0d7890 */ /* 0x000fe2000fffe0ff */
[----:B------:R-:W-:-:S03]  /*27c0*/  SHF.L.U32 R3, R12, 0x1f, RZ ;  /* 0x0000001f0c037819 */ /* 0x000fc600000006ff */
[----:B------:R-:W-:-:S09]  /*27d0*/  ULEA UR4, UR15, UR13, 0x3 ;  /* 0x0000000d0f047291 */ /* 0x000fd2000f8e18ff */
[----:B------:R-:W2:Y:S02]  /*27e0*/  SYNCS.PHASECHK.TRANS64.TRYWAIT P0, [UR4], R3 ;  /* 0x00000003ff0075a7 */ /* 0x000ea40008001104 */
[----:B--2---:R-:W-:Y:S05]  /*27f0*/  @!P0 BRA `(.L_x_43) ;  /* 0x0000006c00308947 */ /* 0x004fea0003800000 */
.L_x_141:
[----:B------:R-:W-:-:S04]  /*2800*/  UIADD3 UR4, UPT, UPT, UR15, 0x1, URZ ;  /* 0x000000010f047890 */ /* 0x000fc8000fffe0ff */
[----:B------:R-:W-:-:S04]  /*2810*/  UISETP.NE.AND UP0, UPT, UR4, 0x2, UPT ;  /* 0x000000020400788c */ /* 0x000fc8000bf05270 */
[----:B------:R-:W-:Y:S02]  /*2820*/  USEL UR5, URZ, 0x1, UP0 ;  /* 0x00000001ff057887 */ /* 0x000fe40008000000 */
[----:B------:R-:W-:-:S04]  /*2830*/  USEL UR4, UR4, URZ, UP0 ;  /* 0x000000ff04047287 */ /* 0x000fc80008000000 */
[----:B------:R-:W-:Y:S01]  /*2840*/  ULEA UR4, UR4, UR13, 0x3 ;  /* 0x0000000d04047291 */ /* 0x000fe2000f8e18ff */
[----:B-1----:R-:W-:-:S04]  /*2850*/  LOP3.LUT R3, R12, UR5, RZ, 0x3c, !PT ;  /* 0x000000050c037c12 */ /* 0x002fc8000f8e3cff */
[----:B------:R-:W-:Y:S01]  /*2860*/  SHF.L.U32 R3, R3, 0x1f, RZ ;  /* 0x0000001f03037819 */ /* 0x000fe200000006ff */
[----:B------:R-:W-:-:S07]  /*2870*/  IMAD.U32 R0, RZ, RZ, UR4 ;  /* 0x00000004ff007e24 */ /* 0x000fce000f8e00ff */
.L_x_44:
[----:B-1----:R1:W2:Y:S02]  /*2880*/  SYNCS.PHASECHK.TRANS64.TRYWAIT P0, [R0+URZ], R3 ;  /* 0x00000003000075a7 */ /* 0x0022a400080011ff */
[----:B--2---:R-:W-:Y:S05]  /*2890*/  @!P0 NANOSLEEP.SYNCS 0x989680 ;  /* 0x009896800000895d */ /* 0x004fea0003900000 */
[----:B------:R-:W2:Y:S02]  /*28a0*/  @!P0 SYNCS.PHASECHK.TRANS64 P0, [R0+URZ], R3 ;  /* 0x00000003000085a7 */ /* 0x000ea400080010ff */
[----:B--2---:R-:W-:Y:S05]  /*28b0*/  @P0 EXIT ;  /* 0x000000000000094d */ /* 0x004fea0003800000 */
[----:B------:R-:W-:Y:S05]  /*28c0*/  BRA `(.L_x_44) ;  /* 0xfffffffc00ec7947 */ /* 0x000fea000383ffff */
.L_x_22:
[----:B------:R-:W-:-:S04]  /*28d0*/  UISETP.NE.AND UP0, UPT, UR47, URZ, UPT ;  /* 0x000000ff2f00728c */ /* 0x000fc8000bf05270 */
[----:B------:R-:W-:-:S09]  /*28e0*/  UISETP.NE.OR UP0, UPT, UR17, 0x1, UP0 ;  /* 0x000000011100788c */ /* 0x000fd20008705670 */
[----:B------:R-:W-:Y:S05]  /*28f0*/  BRA.U UP0, `(.L_x_45) ;  /* 0x0000000500487547 */ /* 0x000fea000b800000 */
[----:B------:R-:W-:Y:S01]  /*2900*/  ISETP.GE.U32.AND P2, PT, R0, 0x2, PT ;  /* 0x000000020000780c */ /* 0x000fe20003f46070 */
[----:B------:R-:W-:Y:S01]  /*2910*/  IMAD.MOV.U32 R12, RZ, RZ, 0x1 ;  /* 0x00000001ff0c7424 */ /* 0x000fe200078e00ff */
[----:B------:R-:W-:Y:S02]  /*2920*/  CS2R R10, SRZ ;  /* 0x00000000000a7805 */ /* 0x000fe4000001ff00 */
[----:B------:R-:W-:Y:S01]  /*2930*/  CS2R R8, SRZ ;  /* 0x0000000000087805 */ /* 0x000fe2000001ff00 */
[----:B------:R-:W-:Y:S01]  /*2940*/  UMOV UR6, 0x400 ;  /* 0x0000040000067882 */ /* 0x000fe20000000000 */
[----:B------:R-:W-:Y:S01]  /*2950*/  UMOV UR5, URZ ;  /* 0x000000ff00057c82 */ /* 0x000fe20008000000 */
[----:B------:R-:W-:-:S12]  /*2960*/  ULEA UR6, UR47, UR6, 0x18 ;  /* 0x000000062f067291 */ /* 0x000fd8000f8ec0ff */
.L_x_49:
[----:B------:R-:W-:Y:S02]  /*2970*/  LEA R2, R8, UR6, 0x3 ;  /* 0x0000000608027c11 */ /* 0x000fe4000f8e18ff */
[----:B------:R-:W-:-:S03]  /*2980*/  SHF.L.U32 R5, R9, 0x1f, RZ ;  /* 0x0000001f09057819 */ /* 0x000fc600000006ff */
[----:B------:R-:W-:Y:S01]  /*2990*/  VIADD R4, R2, 0xe0 ;  /* 0x000000e002047836 */ /* 0x000fe20000000000 */
[----:B------:R-:W1:Y:S02]  /*29a0*/  SYNCS.PHASECHK.TRANS64.TRYWAIT P0, [R2+URZ+0xd0], R5 ;  /* 0x0000d005020075a7 */ /* 0x000e6400080011ff */
[----:B-1----:R-:W-:Y:S05]  /*29b0*/  @!P0 BRA `(.L_x_46) ;  /* 0x0000006800d88947 */ /* 0x002fea0003800000 */
.L_x_142:
[----:B------:R-:W-:Y:S01]  /*29c0*/  ULEA UR4, UR5, UR6, 0x3 ;  /* 0x0000000605047291 */ /* 0x000fe2000f8e18ff */
[----:B------:R-:W-:Y:S02]  /*29d0*/  PRMT R4, RZ, 0x654, R4 ;  /* 0x00000654ff047816 */ /* 0x000fe40000000004 */
[----:B-1----:R-:W-:Y:S01]  /*29e0*/  SHF.L.U32 R5, R12, 0x1f, RZ ;  /* 0x0000001f0c057819 */ /* 0x002fe200000006ff */
[----:B------:R-:W-:Y:S01]  /*29f0*/  UIADD3 UR7, UPT, UPT, UR4, 0x70, URZ ;  /* 0x0000007004077890 */ /* 0x000fe2000fffe0ff */
[----:B------:R1:W-:Y:S05]  /*2a00*/  SYNCS.ARRIVE.TRANS64.RED.A1T0 RZ, [R4+URZ], RZ ;  /* 0x000000ff04ff79a7 */ /* 0x0003ea00081004ff */
[----:B------:R-:W-:Y:S01]  /*2a10*/  IMAD.U32 R7, RZ, RZ, UR7 ;  /* 0x00000007ff077e24 */ /* 0x000fe2000f8e00ff */
[----:B------:R-:W2:Y:S04]  /*2a20*/  SYNCS.PHASECHK.TRANS64.TRYWAIT P0, [UR4+0x80], R5 ;  /* 0x00008005ff0075a7 */ /* 0x000ea80008001104 */
[----:B------:R-:W-:Y:S01]  /*2a30*/  PRMT R6, R0, 0x654, R7 ;  /* 0x0000065400067816 */ /* 0x000fe20000000007 */
[----:B-1----:R-:W-:Y:S01]  /*2a40*/  @!P2 IMAD.MOV.U32 R4, RZ, RZ, 0x10 ;  /* 0x00000010ff04a424 */ /* 0x002fe200078e00ff */
[----:B--2---:R-:W-:Y:S06]  /*2a50*/  @!P0 BRA `(.L_x_47) ;  /* 0x0000006800c48947 */ /* 0x004fec0003800000 */
.L_x_144:
[----:B------:R-:W-:Y:S01]  /*2a60*/  ULEA UR8, UR5, UR6, 0x4 ;  /* 0x0000000605087291 */ /* 0x000fe2000f8e20ff */
[----:B------:R-:W-:Y:S01]  /*2a70*/  SEL R3, R6, R3, !P2 ;  /* 0x0000000306037207 */ /* 0x000fe20005000000 */
[----:B------:R-:W-:Y:S01]  /*2a80*/  UIADD3 UR9, UPT, UPT, UR4, 0x70, URZ ;  /* 0x0000007004097890 */ /* 0x000fe2000fffe0ff */
[----:B-1----:R-:W-:Y:S01]  /*2a90*/  LEA R2, R11, UR6, 0x3 ;  /* 0x000000060b027c11 */ /* 0x002fe2000f8e18ff */
[----:B------:R-:W-:Y:S01]  /*2aa0*/  UIADD3 UR8, UPT, UPT, UR8, 0x100, URZ ;  /* 0x0000010008087890 */ /* 0x000fe2000fffe0ff */
[----:B------:R-:W-:Y:S01]  /*2ab0*/  SHF.L.U32 R5, R10, 0x1f, RZ ;  /* 0x0000001f0a057819 */ /* 0x000fe200000006ff */
[----:B------:R1:W-:Y:S01]  /*2ac0*/  @!P2 SYNCS.ARRIVE.TRANS64.RED RZ, [R3+URZ], R4 ;  /* 0x0000000403ffa9a7 */ /* 0x0003e200080004ff */
[----:B------:R-:W-:Y:S01]  /*2ad0*/  UIADD3 UR4, UPT, UPT, UR5, 0x1, URZ ;  /* 0x0000000105047890 */ /* 0x000fe2000fffe0ff */
[----:B------:R-:W-:-:S03]  /*2ae0*/  VIADD R8, R8, 0x1 ;  /* 0x0000000108087836 */ /* 0x000fc60000000000 */
[----:B------:R-:W-:Y:S02]  /*2af0*/  UISETP.NE.AND UP0, UPT, UR4, 0x2, UPT ;  /* 0x000000020400788c */ /* 0x000fe4000bf05270 */
[----:B------:R-:W-:Y:S06]  /*2b00*/  UGETNEXTWORKID.BROADCAST [UR8], [UR9] ;  /* 0x00000000080073ca */ /* 0x000fec0008000100 */
[----:B------:R-:W-:Y:S01]  /*2b10*/  USEL UR7, URZ, 0x1, UP0 ;  /* 0x00000001ff077887 */ /* 0x000fe20008000000 */
[----:B------:R-:W-:Y:S01]  /*2b20*/  ISETP.NE.AND P0, PT, R8, 0x2, PT ;  /* 0x000000020800780c */ /* 0x000fe20003f05270 */
[----:B------:R-:W-:Y:S01]  /*2b30*/  USEL UR5, UR4, URZ, UP0 ;  /* 0x000000ff04057287 */ /* 0x000fe20008000000 */
[----:B------:R-:W2:Y:S03]  /*2b40*/  SYNCS.PHASECHK.TRANS64.TRYWAIT P1, [R2+URZ+0x70], R5 ;  /* 0x00007005020075a7 */ /* 0x000ea600080211ff */
[----:B------:R-:W-:Y:S01]  /*2b50*/  LOP3.LUT R12, R12, UR7, RZ, 0x3c, !PT ;  /* 0x000000070c0c7c12 */ /* 0x000fe2000f8e3cff */
[----:B-12---:R-:W-:Y:S07]  /*2b60*/  @!P1 BRA `(.L_x_48) ;  /* 0x0000006800989947 */ /* 0x006fee0003800000 */
.L_x_145:
[C---:B------:R-:W-:Y:S01]  /*2b70*/  LEA R4, R11.reuse, UR6, 0x4 ;  /* 0x000000060b047c11 */ /* 0x040fe2000f8e20ff */
[----:B-1----:R-:W-:Y:S01]  /*2b80*/  VIADD R2, R2, 0x80 ;  /* 0x0000008002027836 */ /* 0x002fe20000000000 */
[----:B------:R-:W-:Y:S01]  /*2b90*/  SEL R8, R8, RZ, P0 ;  /* 0x000000ff08087207 */ /* 0x000fe20000000000 */
[----:B------:R-:W-:-:S03]  /*2ba0*/  VIADD R11, R11, 0x1 ;  /* 0x000000010b0b7836 */ /* 0x000fc60000000000 */
[----:B------:R-:W1:Y:S01]  /*2bb0*/  LDS.128 R4, [R4+0x100] ;  /* 0x0001000004047984 */ /* 0x000e620000000c00 */
[----:B------:R-:W-:Y:S02]  /*2bc0*/  PRMT R2, RZ, 0x654, R2 ;  /* 0x00000654ff027816 */ /* 0x000fe40000000002 */
[C---:B------:R-:W-:Y:S01]  /*2bd0*/  ISETP.NE.AND P1, PT, R11.reuse, 0x2, PT ;  /* 0x000000020b00780c */ /* 0x040fe20003f25270 */
[----:B------:R-:W-:Y:S01]  /*2be0*/  @!PT LDS RZ, [RZ] ;  /* 0x00000000fffff984 */ /* 0x000fe20000000800 */
[----:B------:R-:W-:Y:S01]  /*2bf0*/  @!PT LDS RZ, [RZ] ;  /* 0x00000000fffff984 */ /* 0x000fe20000000800 */
[----:B------:R-:W-:Y:S01]  /*2c00*/  @!PT LDS RZ, [RZ] ;  /* 0x00000000fffff984 */ /* 0x000fe20000000800 */
[----:B------:R-:W-:Y:S01]  /*2c10*/  @!PT LDS RZ, [RZ] ;  /* 0x00000000fffff984 */ /* 0x000fe20000000800 */
[----:B------:R2:W-:Y:S06]  /*2c20*/  MEMBAR.ALL.CTA ;  /* 0x0000000000007992 */ /* 0x0005ec0000008000 */
[----:B--2---:R-:W2:Y:S01]  /*2c30*/  FENCE.VIEW.ASYNC.S ;  /* 0x00000000000073c6 */ /* 0x004ea20000000000 */
[----:B------:R-:W-:Y:S01]  /*2c40*/  SEL R11, R11, RZ, P1 ;  /* 0x000000ff0b0b7207 */ /* 0x000fe20000800000 */
[----:B--2---:R2:W-:Y:S01]  /*2c50*/  SYNCS.ARRIVE.TRANS64.RED.A1T0 RZ, [R2+URZ], RZ ;  /* 0x000000ff02ff79a7 */ /* 0x0045e200081004ff */
[----:B-1----:R-:W-:-:S02]  /*2c60*/  LOP3.LUT P3, RZ, R6, 0x1, RZ, 0xc0, !PT ;  /* 0x0000000106ff7812 */ /* 0x002fc4000786c0ff */
[----:B------:R-:W-:-:S04]  /*2c70*/  SEL R5, RZ, 0x1, P1 ;  /* 0x00000001ff057807 */ /* 0x000fc80000800000 */
[----:B------:R-:W-:Y:S02]  /*2c80*/  LOP3.LUT R10, R10, R5, RZ, 0x3c, !PT ;  /* 0x000000050a0a7212 */ /* 0x000fe400078e3cff */
[----:B--2---:R-:W-:-:S04]  /*2c90*/  SEL R2, RZ, 0x1, P0 ;  /* 0x00000001ff027807 */ /* 0x004fc80000000000 */
[----:B------:R-:W-:Y:S01]  /*2ca0*/  LOP3.LUT R9, R9, R2, RZ, 0x3c, !PT ;  /* 0x0000000209097212 */ /* 0x000fe200078e3cff */
[----:B------:R-:W-:Y:S06]  /*2cb0*/  @P3 BRA `(.L_x_49) ;  /* 0xfffffffc002c3947 */ /* 0x000fec000383ffff */
[----:B------:R-:W-:Y:S01]  /*2cc0*/  ULEA UR4, UR5, UR6, 0x3 ;  /* 0x0000000605047291 */ /* 0x000fe2000f8e18ff */
[----:B------:R-:W-:-:S08]  /*2cd0*/  SHF.L.U32 R3, R12, 0x1f, RZ ;  /* 0x0000001f0c037819 */ /* 0x000fd000000006ff */
[----:B------:R-:W1:Y:S02]  /*2ce0*/  SYNCS.PHASECHK.TRANS64 P0, [UR4+0x80], R3 ;  /* 0x00008003ff0075a7 */ /* 0x000e640008001004 */
[----:B-1----:R-:W-:Y:S05]  /*2cf0*/  @P0 BRA `(.L_x_50) ;  /* 0x0000000000080947 */ /* 0x002fea0003800000 */
[----:B------:R-:W1:Y:S02]  /*2d00*/  SYNCS.PHASECHK.TRANS64.TRYWAIT P0, [UR4+0x80], R3 ;  /* 0x00008003ff0075a7 */ /* 0x000e640008001104 */
[----:B-1----:R-:W-:Y:S05]  /*2d10*/  @!P0 BRA `(.L_x_51) ;  /* 0x0000006800408947 */ /* 0x002fea0003800000 */
.L_x_50:
[----:B------:R-:W-:-:S04]  /*2d20*/  UIADD3 UR7, UPT, UPT, UR5, 0x1, URZ ;  /* 0x0000000105077890 */ /* 0x000fc8000fffe0ff */
[----:B------:R-:W-:-:S04]  /*2d30*/  UISETP.NE.AND UP0, UPT, UR7, 0x2, UPT ;  /* 0x000000020700788c */ /* 0x000fc8000bf05270 */
[----:B------:R-:W-:Y:S02]  /*2d40*/  USEL UR8, URZ, 0x1, UP0 ;  /* 0x00000001ff087887 */ /* 0x000fe40008000000 */
[----:B------:R-:W-:-:S04]  /*2d50*/  USEL UR7, UR7, URZ, UP0 ;  /* 0x000000ff07077287 */ /* 0x000fc80008000000 */
[----:B------:R-:W-:Y:S01]  /*2d60*/  ULEA UR7, UR7, UR6, 0x3 ;  /* 0x0000000607077291 */ /* 0x000fe2000f8e18ff */
[----:B-1----:R-:W-:-:S04]  /*2d70*/  LOP3.LUT R3, R12, UR8, RZ, 0x3c, !PT ;  /* 0x000000080c037c12 */ /* 0x002fc8000f8e3cff */
[----:B------:R-:W-:-:S04]  /*2d80*/  SHF.L.U32 R0, R3, 0x1f, RZ ;  /* 0x0000001f03007819 */ /* 0x000fc800000006ff */
[----:B------:R-:W1:Y:S02]  /*2d90*/  SYNCS.PHASECHK.TRANS64 P0, [UR7+0x80], R0 ;  /* 0x00008000ff0075a7 */ /* 0x000e640008001007 */
[----:B-1----:R-:W-:Y:S05]  /*2da0*/  @P0 EXIT ;  /* 0x000000000000094d */ /* 0x002fea0003800000 */
[----:B------:R-:W-:Y:S02]  /*2db0*/  SHF.L.U32 R3, R3, 0x1f, RZ ;  /* 0x0000001f03037819 */ /* 0x000fe400000006ff */
[----:B------:R-:W-:-:S07]  /*2dc0*/  MOV R0, UR7 ;  /* 0x0000000700007c02 */ /* 0x000fce0008000f00 */
.L_x_52:
[----:B-1----:R1:W2:Y:S02]  /*2dd0*/  SYNCS.PHASECHK.TRANS64.TRYWAIT P0, [R0+URZ+0x80], R3 ;  /* 0x00008003000075a7 */ /* 0x0022a400080011ff */
[----:B--2---:R-:W-:Y:S05]  /*2de0*/  @!P0 NANOSLEEP.SYNCS 0x989680 ;  /* 0x009896800000895d */ /* 0x004fea0003900000 */
[----:B------:R-:W2:Y:S02]  /*2df0*/  @!P0 SYNCS.PHASECHK.TRANS64 P0, [R0+URZ+0x80], R3 ;  /* 0x00008003000085a7 */ /* 0x000ea400080010ff */
[----:B--2---:R-:W-:Y:S05]  /*2e00*/  @P0 EXIT ;  /* 0x000000000000094d */ /* 0x004fea0003800000 */
[----:B------:R-:W-:Y:S05]  /*2e10*/  BRA `(.L_x_52) ;  /* 0xfffffffc00ec7947 */ /* 0x000fea000383ffff */
.L_x_45:
[----:B------:R-:W-:Y:S05]  /*2e20*/  BRA.U UP4, `(.L_x_53) ;  /* 0x0000000d04bc7547 */ /* 0x000fea000b800000 */
[----:B------:R-:W-:Y:S01]  /*2e30*/  UMOV UR4, 0x40 ;  /* 0x0000004000047882 */ /* 0x000fe20000000000 */
[----:B------:R-:W-:Y:S01]  /*2e40*/  NOP ;  /* 0x0000000000007918 */ /* 0x000fe20000000000 */
[----:B------:R-:W-:Y:S01]  /*2e50*/  ULEA UR5, UR47, UR4, 0x18 ;  /* 0x000000042f057291 */ /* 0x000fe2000f8ec0ff */
[----:B------:R-:W-:Y:S02]  /*2e60*/  UMOV UR6, 0x400 ;  /* 0x0000040000067882 */ /* 0x000fe40000000000 */
[----:B------:R-:W-:-:S06]  /*2e70*/  ULEA UR6, UR47, UR6, 0x18 ;  /* 0x000000062f067291 */ /* 0x000fcc000f8ec0ff */
[----:B------:R-:W1:Y:S02]  /*2e80*/  LDS.U8 R0, [UR5+0x1c] ;  /* 0x00001c05ff007984 */ /* 0x000e640008000000 */
[----:B-1----:R-:W-:-:S13]  /*2e90*/  ISETP.NE.AND P0, PT, R0, RZ, PT ;  /* 0x000000ff0000720c */ /* 0x002fda0003f05270 */
[----:B------:R-:W-:Y:S05]  /*2ea0*/  @P0 BRA `(.L_x_54) ;  /* 0x0000000000580947 */ /* 0x000fea0003800000 */
[----:B------:R-:W-:-:S13]  /*2eb0*/  ELECT P0, URZ, PT ;  /* 0x0000000000ff782f */ /* 0x000fda0003800000 */
[----:B------:R-:W-:Y:S05]  /*2ec0*/  @!P0 BRA `(.L_x_55) ;  /* 0x0000000000608947 */ /* 0x000fea0003800000 */
[----:B------:R-:W-:Y:S01]  /*2ed0*/  UMOV UR4, 0x10 ;  /* 0x0000001000047882 */ /* 0x000fe20000000000 */
[----:B------:R-:W-:Y:S01]  /*2ee0*/  HFMA2 R0, -RZ, RZ, 0, 5.9604644775390625e-08 ;  /* 0x00000001ff007431 */ /* 0x000fe200000001ff */
[----:B------:R-:W-:-:S03]  /*2ef0*/  MOV R3, 0xffff ;  /* 0x0000ffff00037802 */ /* 0x000fc60000000f00 */
[----:B------:R-:W-:Y:S04]  /*2f00*/  DEPBAR.LE SB1, 0x36 ;  /* 0x00009d800000791a */ /* 0x000fe80000000000 */
[----:B------:R-:W1:Y:S02]  /*2f10*/  UTCATOMSWS.FIND_AND_SET.ALIGN UP0, UR4, UR4 ;  /* 0x00000004000475e3 */ /* 0x000e640008000800 */
[----:B-1----:R-:W-:Y:S01]  /*2f20*/  MOV R4, UR4 ;  /* 0x0000000400047c02 */ /* 0x002fe20008000f00 */
[----:B------:R-:W-:Y:S06]  /*2f30*/  BRA.U UP0, `(.L_x_56) ;  /* 0x0000000100187547 */ /* 0x000fec000b800000 */
.L_x_57:
[----:B------:R-:W-:Y:S05]  /*2f40*/  NANOSLEEP 0x64 ;  /* 0x000000640000795d */ /* 0x000fea0003800000 */
[----:B------:R-:W-:-:S05]  /*2f50*/  UMOV UR4, 0x10 ;  /* 0x0000001000047882 */ /* 0x000fca0000000000 */
[----:B------:R-:W-:Y:S04]  /*2f60*/  DEPBAR.LE SB1, 0x36 ;  /* 0x00009d800000791a */ /* 0x000fe80000000000 */
[----:B------:R-:W1:Y:S02]  /*2f70*/  UTCATOMSWS.FIND_AND_SET.ALIGN UP0, UR4, UR4 ;  /* 0x00000004000475e3 */ /* 0x000e640008000800 */
[----:B-1----:R-:W-:Y:S01]  /*2f80*/  MOV R4, UR4 ;  /* 0x0000000400047c02 */ /* 0x002fe20008000f00 */
[----:B------:R-:W-:Y:S05]  /*2f90*/  BRA.U !UP0, `(.L_x_57) ;  /* 0xfffffffd08e87547 */ /* 0x000fea000b83ffff */
.L_x_56:
[-C--:B------:R-:W-:Y:S02]  /*2fa0*/  SHF.L.U32 R3, R3, R4.reuse, RZ ;  /* 0x0000000403037219 */ /* 0x080fe400000006ff */
[----:B------:R-:W-:Y:S01]  /*2fb0*/  SHF.L.U32 R0, R0, R4, RZ ;  /* 0x0000000400007219 */ /* 0x000fe200000006ff */
[----:B------:R-:W-:Y:S02]  /*2fc0*/  IMAD.SHL.U32 R4, R4, 0x20, RZ ;  /* 0x0000002004047824 */ /* 0x000fe400078e00ff */
[----:B------:R1:W-:Y:S04]  /*2fd0*/  ATOMS.OR RZ, [UR5+0x14], R3 ;  /* 0x00001403ffff798c */ /* 0x0003e8000b000005 */
[----:B------:R1:W-:Y:S04]  /*2fe0*/  ATOMS.OR RZ, [UR5+0x18], R0 ;  /* 0x00001800ffff798c */ /* 0x0003e8000b000005 */
[----:B------:R1:W-:Y:S01]  /*2ff0*/  STS [UR6+0x120], R4 ;  /* 0x00012004ff007988 */ /* 0x0003e20008000806 */
[----:B------:R-:W-:Y:S05]  /*3000*/  BRA `(.L_x_55) ;  /* 0x0000000000107947 */ /* 0x000fea0003800000 */
.L_x_54:
[----:B------:R-:W-:Y:S02]  /*3010*/  MOV R0, 0xffffffff ;  /* 0xffffffff00007802 */ /* 0x000fe40000000f00 */
[----:B------:R-:W-:-:S03]  /*3020*/  MOV R4, 0x3050 ;  /* 0x0000305000047802 */ /* 0x000fc60000000f00 */
[----:B------:R1:W-:Y:S04]  /*3030*/  STS [UR6+0x120], R0 ;  /* 0x00012000ff007988 */ /* 0x0003e80008000806 */
[----:B-1---5:R-:W-:Y:S05]  /*3040*/  CALL.REL.NOINC `($__internal_1_$__cuda_sm10x_tcgen05_guardrail_trap_phase_invalid_during_alloc) ;  /* 0x0000006c008c7944 */ /* 0x022fea0003c00000 */
.L_x_55:
[----:B------:R-:W-:Y:S05]  /*3050*/  WARPSYNC.ALL ;  /* 0x0000000000007948 */ /* 0x000fea0003800000 */
[----:B------:R-:W2:Y:S01]  /*3060*/  S2UR UR4, SR_CgaCtaId ;  /* 0x00000000000479c3 */ /* 0x000ea20000008800 */
[----:B------:R-:W-:Y:S01]  /*3070*/  UMOV UR26, 0x400 ;  /* 0x00000400001a7882 */ /* 0x000fe20000000000 */
[----:B------:R-:W-:-:S06]  /*3080*/  NOP ;  /* 0x0000000000007918 */ /* 0x000fcc0000000000 */
[----:B------:R-:W-:Y:S06]  /*3090*/  BAR.ARV 0x6, 0xa0 ;  /* 0x0182800000007b1d */ /* 0x000fec0000002000 */
[----:B------:R-:W3:Y:S01]  /*30a0*/  LDCU UR5, c[0x0][0x38c] ;  /* 0x00007180ff0577ac */ /* 0x000ee20008000800 */
[----:B------:R-:W-:Y:S01]  /*30b0*/  LOP3.LUT R2, R2, 0xffff, RZ, 0xc0, !PT ;  /* 0x0000ffff02027812 */ /* 0x000fe200078ec0ff */
[----:B------:R-:W-:Y:S01]  /*30c0*/  IMAD.MOV.U32 R11, RZ, RZ, 0x1 ;  /* 0x00000001ff0b7424 */ /* 0x000fe200078e00ff */
[----:B------:R-:W-:Y:S01]  /*30d0*/  CS2R R8, SRZ ;  /* 0x0000000000087805 */ /* 0x000fe2000001ff00 */
[----:B------:R-:W4:Y:S01]  /*30e0*/  LDCU UR7, c[0x0][0x38c] ;  /* 0x00007180ff0777ac */ /* 0x000f220008000800 */
[----:B------:R-:W-:Y:S01]  /*30f0*/  R2UR UR27, R2 ;  /* 0x00000000021b72ca */ /* 0x000fe200000e0000 */
[----:B------:R-:W-:Y:S01]  /*3100*/  IMAD.MOV.U32 R10, RZ, RZ, RZ ;  /* 0x000000ffff0a7224 */ /* 0x000fe200078e00ff */
[----:B------:R-:W-:Y:S01]  /*3110*/  UMOV UR31, URZ ;  /* 0x000000ff001f7c82 */ /* 0x000fe20008000000 */
[----:B------:R-:W-:Y:S01]  /*3120*/  UMOV UR22, URZ ;  /* 0x000000ff00167c82 */ /* 0x000fe20008000000 */
[----:B--2---:R-:W-:Y:S01]  /*3130*/  ULEA UR26, UR4, UR26, 0x18 ;  /* 0x0000001a041a7291 */ /* 0x004fe2000f8ec0ff */
[----:B------:R-:W-:Y:S01]  /*3140*/  UMOV UR38, 0x0 ;  /* 0x0000000000267882 */ /* 0x000fe20000000000 */
[----:B------:R-:W-:-:S02]  /*3150*/  UMOV UR39, 0x8210010 ;  /* 0x0821001000277882 */ /* 0x000fc40000000000 */
[----:B------:R-:W-:Y:S02]  /*3160*/  UIADD3 UR4, UPT, UPT, UR26, 0x8400, URZ ;  /* 0x000084001a047890 */ /* 0x000fe4000fffe0ff */
[----:B------:R-:W-:Y:S02]  /*3170*/  UIADD3 UR6, UPT, UPT, UR26, 0x10400, URZ ;  /* 0x000104001a067890 */ /* 0x000fe4000fffe0ff */
[----:B---3--:R-:W-:Y:S01]  /*3180*/  UIADD3 UR5, UPT, UPT, UR5, 0x3f, URZ ;  /* 0x0000003f05057890 */ /* 0x008fe2000fffe0ff */
[----:B-1----:R-:W1:Y:S01]  /*3190*/  LDS R0, [UR26+0x120] ;  /* 0x0001201aff007984 */ /* 0x002e620008000800 */
[----:B------:R-:W-:Y:S01]  /*31a0*/  UMOV UR36, 0x0 ;  /* 0x0000000000247882 */ /* 0x000fe20000000000 */
[----:B------:R-:W-:Y:S01]  /*31b0*/  UMOV UR37, 0x8210010 ;  /* 0x0821001000257882 */ /* 0x000fe20000000000 */
[----:B------:R-:W-:Y:S02]  /*31c0*/  USHF.R.S32.HI UR40, URZ, 0x1f, UR5 ;  /* 0x0000001fff287899 */ /* 0x000fe40008011405 */
[----:B----4-:R-:W-:-:S02]  /*31d0*/  UISETP.GE.AND UP4, UPT, UR7, 0x1, UPT ;  /* 0x000000010700788c */ /* 0x010fc4000bf86270 */
[----:B------:R-:W-:Y:S02]  /*31e0*/  ULEA.HI UR40, UR40, UR5, URZ, 0x6 ;  /* 0x0000000528287291 */ /* 0x000fe4000f8f30ff */
[----:B------:R-:W-:Y:S02]  /*31f0*/  USHF.R.U32.HI UR5, URZ, 0x4, UR4 ;  /* 0x00000004ff057899 */ /* 0x000fe40008011604 */
[----:B------:R-:W-:Y:S02]  /*3200*/  USHF.R.S32.HI UR40, URZ, 0x6, UR40 ;  /* 0x00000006ff287899 */ /* 0x000fe40008011428 */
[----:B------:R-:W-:Y:S02]  /*3210*/  USHF.R.U32.HI UR4, URZ, 0x4, UR6 ;  /* 0x00000004ff047899 */ /* 0x000fe40008011606 */
[----:B------:R-:W-:Y:S02]  /*3220*/  UISETP.LT.AND UP0, UPT, UR40, 0x1, UPT ;  /* 0x000000012800788c */ /* 0x000fe4000bf01270 */
[----:B------:R-:W-:-:S02]  /*3230*/  ULOP3.LUT UR5, UR5, 0x3fff, URZ, 0xc0, !UPT ;  /* 0x00003fff05057892 */ /* 0x000fc4000f8ec0ff */
[----:B------:R-:W-:Y:S02]  /*3240*/  ULOP3.LUT UR4, UR4, 0x3fff, URZ, 0xc0, !UPT ;  /* 0x00003fff04047892 */ /* 0x000fe4000f8ec0ff */
[----:B------:R-:W-:Y:S02]  /*3250*/  USEL UR41, UR40, 0x1, !UP0 ;  /* 0x0000000128297887 */ /* 0x000fe4000c000000 */
[----:B------:R-:W-:Y:S02]  /*3260*/  ULOP3.LUT UR28, UR5, 0x10000, URZ, 0xfc, !UPT ;  /* 0x00010000051c7892 */ /* 0x000fe4000f8efcff */
[----:B------:R-:W-:Y:S02]  /*3270*/  ULOP3.LUT UR29, UR4, 0x2000000, URZ, 0xfc, !UPT ;  /* 0x02000000041d7892 */ /* 0x000fe4000f8efcff */
[----:B------:R-:W-:Y:S01]  /*3280*/  UIADD3 UR41, UPT, UPT, -UR41, URZ, URZ ;  /* 0x000000ff29297290 */ /* 0x000fe2000fffe1ff */
[----:B------:R-:W-:Y:S01]  /*3290*/  UMOV UR34, 0x0 ;  /* 0x0000000000227882 */ /* 0x000fe20000000000 */
[----:B------:R-:W-:Y:S01]  /*32a0*/  UMOV UR35, 0x8210010 ;  /* 0x0821001000237882 */ /* 0x000fe20000000000 */
[----:B------:R-:W-:Y:S01]  /*32b0*/  UMOV UR32, 0x0 ;  /* 0x0000000000207882 */ /* 0x000fe20000000000 */
[----:B------:R-:W-:Y:S01]  /*32c0*/  UMOV UR33, 0x8210010 ;  /* 0x0821001000217882 */ /* 0x000fe20000000000 */
[----:B-1----:R-:W-:-:S15]  /*32d0*/  R2UR UR42, R0 ;  /* 0x00000000002a72ca */ /* 0x002fde00000e0000 */
.L_x_64:
[----:B------:R-:W-:Y:S02]  /*32e0*/  LEA R0, R10, UR26, 0x3 ;  /* 0x0000001a0a007c11 */ /* 0x000fe4000f8e18ff */
[----:B------:R-:W-:Y:S02]  /*32f0*/  SHF.L.U32 R5, R9, 0x1f, RZ ;  /* 0x0000001f09057819 */ /* 0x000fe400000006ff */
[----:B------:R-:W-:Y:S01]  /*3300*/  PLOP3.LUT P0, PT, PT, PT, UP4, 0x80, 0x8 ;  /* 0x000000000008781c */ /* 0x000fe20003f0f048 */
[----:B------:R-:W-:Y:S01]  /*3310*/  VIADD R3, R0, 0x80 ;  /* 0x0000008000037836 */ /* 0x000fe20000000000 */
[----:B-1----:R-:W1:Y:S02]  /*3320*/  SYNCS.PHASECHK.TRANS64.TRYWAIT P1, [R0+URZ+0x70], R5 ;  /* 0x00007005000075a7 */ /* 0x002e6400080211ff */
[----:B-1-3--:R-:W-:Y:S09]  /*3330*/  @!P1 BRA `(.L_x_58) ;  /* 0x0000006000d09947 */ /* 0x00aff20003800000 */
.L_x_147:
[----:B------:R-:W-:Y:S01]  /*3340*/  LEA R4, R10, UR26, 0x4 ;  /* 0x0000001a0a047c11 */ /* 0x000fe2000f8e20ff */
[----:B------:R-:W-:Y:S01]  /*3350*/  @UP4 ULEA UR4, UR22, UR26, 0x3 ;  /* 0x0000001a16044291 */ /* 0x000fe2000f8e18ff */
[----:B------:R-:W-:Y:S01]  /*3360*/  PLOP3.LUT P2, PT, PT, PT, PT, 0x80, 0x8 ;  /* 0x000000000008781c */ /* 0x000fe20003f4f070 */
[----:B------:R-:W-:Y:S01]  /*3370*/  ULEA UR30, UR31, UR26, 0x3 ;  /* 0x0000001a1f1e7291 */ /* 0x000fe2000f8e18ff */
[----:B------:R-:W-:Y:S01]  /*3380*/  PRMT R3, RZ, 0x654, R3 ;  /* 0x00000654ff037816 */ /* 0x000fe20000000003 */
[----:B------:R-:W-:Y:S01]  /*3390*/  ULEA UR11, UR31, UR42, 0x7 ;  /* 0x0000002a1f0b7291 */ /* 0x000fe2000f8e38ff */
[----:B-1----:R-:W1:Y:S01]  /*33a0*/  LDS.128 R4, [R4+0x100] ;  /* 0x0001000004047984 */ /* 0x002e620000000c00 */
[----:B------:R-:W-:Y:S02]  /*33b0*/  @P0 SHF.L.U32 R2, R8, 0x1f, RZ ;  /* 0x0000001f08020819 */ /* 0x000fe400000006ff */
[----:B------:R-:W-:Y:S01]  /*33c0*/  SHF.L.U32 R0, R11, 0x1f, RZ ;  /* 0x0000001f0b007819 */ /* 0x000fe200000006ff */
[----:B------:R-:W-:Y:S01]  /*33d0*/  @!PT LDS RZ, [RZ] ;  /* 0x00000000fffff984 */ /* 0x000fe20000000800 */
[----:B------:R-:W-:Y:S01]  /*33e0*/  @!PT LDS RZ, [RZ] ;  /* 0x00000000fffff984 */ /* 0x000fe20000000800 */
[----:B------:R-:W-:Y:S01]  /*33f0*/  @!PT LDS RZ, [RZ] ;  /* 0x00000000fffff984 */ /* 0x000fe20000000800 */
[----:B------:R-:W-:Y:S01]  /*3400*/  @!PT LDS RZ, [RZ] ;  /* 0x00000000fffff984 */ /* 0x000fe20000000800 */
[----:B------:R2:W-:Y:S06]  /*3410*/  MEMBAR.ALL.CTA ;  /* 0x0000000000007992 */ /* 0x0005ec0000008000 */
[----:B--2---:R-:W2:Y:S02]  /*3420*/  FENCE.VIEW.ASYNC.S ;  /* 0x00000000000073c6 */ /* 0x004ea40000000000 */
[----:B--2---:R2:W-:Y:S01]  /*3430*/  SYNCS.ARRIVE.TRANS64.RED.A1T0 RZ, [R3+URZ], RZ ;  /* 0x000000ff03ff79a7 */ /* 0x0045e200081004ff */
[----:B------:R2:W3:Y:S01]  /*3440*/  @P0 SYNCS.PHASECHK.TRANS64.TRYWAIT P2, [UR4], R2 ;  /* 0x00000002ff0005a7 */ /* 0x0004e20008041104 */
[----:B-1----:R-:W-:Y:S01]  /*3450*/  LOP3.LUT P1, RZ, R6, 0x1, RZ, 0xc0, !PT ;  /* 0x0000000106ff7812 */ /* 0x002fe2000782c0ff */
[----:B------:R-:W1:Y:S02]  /*3460*/  SYNCS.PHASECHK.TRANS64.TRYWAIT P0, [UR30+0xb0], R0 ;  /* 0x0000b000ff0075a7 */ /* 0x000e64000800111e */
[----:B-123--:R-:W-:Y:S10]  /*3470*/  @!P0 BRA `(.L_x_59) ;  /* 0x0000006000948947 */ /* 0x00eff40003800000 */
.L_x_149:
[----:B------:R-:W-:Y:S01]  /*3480*/  IADD3 R10, PT, PT, R10, 0x1, RZ ;  /* 0x000000010a0a7810 */ /* 0x000fe20007ffe0ff */
[----:B------:R-:W-:Y:S06]  /*3490*/  BRA.U !UP4, `(.L_x_60) ;  /* 0x000000010cc07547 */ /* 0x000fec000b800000 */
[----:B------:R-:W-:Y:S01]  /*34a0*/  UPLOP3.LUT UP2, UPT, UPT, UPT, UPT, 0x40, 0x4 ;  /* 0x000000000004789c */ /* 0x000fe20003f4e870 */
[----:B------:R-:W-:Y:S01]  /*34b0*/  UMOV UR24, UR41 ;  /* 0x0000002900187c82 */ /* 0x000fe20008000000 */
[----:B------:R-:W-:Y:S01]  /*34c0*/  UMOV UR23, UR40 ;  /* 0x0000002800177c82 */ /* 0x000fe20008000000 */
[----:B------:R-:W-:-:S08]  /*34d0*/  UMOV UR10, UR22 ;  /* 0x00000016000a7c82 */ /* 0x000fd00008000000 */
.L_x_63:
[----:B------:R-:W-:Y:S02]  /*34e0*/  UIADD3 UR24, UPT, UPT, UR24, 0x1, URZ ;  /* 0x0000000118187890 */ /* 0x000fe4000fffe0ff */
[----:B--2---:R-:W-:Y:S02]  /*34f0*/  ULEA UR5, UR10, UR26, 0x3 ;  /* 0x0000001a0a057291 */ /* 0x004fe4000f8e18ff */
[----:B------:R-:W-:Y:S01]  /*3500*/  UISETP.NE.AND UP3, UPT, UR24, URZ, UPT ;  /* 0x000000ff1800728c */ /* 0x000fe2000bf65270 */
[----:B---3--:R-:W-:Y:S10]  /*3510*/  @P2 BRA `(.L_x_61) ;  /* 0x00000000000c2947 */ /* 0x008ff40003800000 */
[----:B-1----:R-:W-:Y:S04]  /*3520*/  SHF.L.U32 R3, R8, 0x1f, RZ ;  /* 0x0000001f08037819 */ /* 0x002fe800000006ff */
[----:B------:R-:W1:Y:S02]  /*3530*/  SYNCS.PHASECHK.TRANS64.TRYWAIT P0, [UR5], R3 ;  /* 0x00000003ff0075a7 */ /* 0x000e640008001105 */
[----:B-1----:R-:W-:Y:S05]  /*3540*/  @!P0 BRA `(.L_x_62) ;  /* 0x0000006000788947 */ /* 0x002fea0003800000 */
.L_x_61:
[----:B------:R-:W-:Y:S01]  /*3550*/  UISETP.NE.AND UP0, UPT, UR23, 0x1, UPT ;  /* 0x000000011700788c */ /* 0x000fe2000bf05270 */
[----:B------:R-:W-:Y:S01]  /*3560*/  PLOP3.LUT P2, PT, PT, PT, PT, 0x80, 0x8 ;  /* 0x000000000008781c */ /* 0x000fe20003f4f070 */
[----:B------:R-:W-:Y:S02]  /*3570*/  UIADD3 UR4, UPT, UPT, UR10, 0x1, URZ ;  /* 0x000000010a047890 */ /* 0x000fe4000fffe0ff */
[----:B------:R-:W-:Y:S02]  /*3580*/  UIADD3 UR25, UPT, UPT, UR5, 0x10, URZ ;  /* 0x0000001005197890 */ /* 0x000fe4000fffe0ff */
[----:B------:R-:W-:Y:S01]  /*3590*/  UISETP.NE.AND UP1, UPT, UR4, 0x2, UPT ;  /* 0x000000020400788c */ /* 0x000fe2000bf25270 */
[----:B------:R-:W-:Y:S01]  /*35a0*/  PLOP3.LUT P0, PT, PT, PT, UP0, 0x80, 0x8 ;  /* 0x000000000008781c */ /* 0x000fe20003f0f008 */
[----:B------:R-:W-:Y:S02]  /*35b0*/  UIADD3 UR23, UPT, UPT, UR23, -0x1, URZ ;  /* 0xffffffff17177890 */ /* 0x000fe4000fffe0ff */
[----:B------:R-:W-:Y:S02]  /*35c0*/  USEL UR6, URZ, 0x1, UP1 ;  /* 0x00000001ff067887 */ /* 0x000fe40008800000 */
[----:B------:R-:W-:Y:S01]  /*35d0*/  USEL UR22, UR4, URZ, UP1 ;  /* 0x000000ff04167287 */ /* 0x000fe20008800000 */
[----:B------:R-:W-:Y:S01]  /*35e0*/  UMOV UR7, 0x40004040 ;  /* 0x4000404000077882 */ /* 0x000fe20000000000 */
[----:B------:R-:W-:Y:S02]  /*35f0*/  UMOV UR5, 0x40004040 ;  /* 0x4000404000057882 */ /* 0x000fe40000000000 */
[----:B------:R-:W-:Y:S01]  /*3600*/  @UP0 ULEA UR4, UR22, UR26, 0x3 ;  /* 0x0000001a16040291 */ /* 0x000fe2000f8e18ff */
[----:B------:R-:W-:Y:S01]  /*3610*/  LOP3.LUT R8, R8, UR6, RZ, 0x3c, !PT ;  /* 0x0000000608087c12 */ /* 0x000fe2000f8e3cff */
[----:B------:R-:W-:Y:S01]  /*3620*/  ULEA UR6, UR10, UR29, 0xa ;  /* 0x0000001d0a067291 */ /* 0x000fe2000f8e50ff */
[----:B------:R-:W-:Y:S02]  /*3630*/  UMOV UR21, 0x40004040 ;  /* 0x4000404000157882 */ /* 0x000fe40000000000 */
[----:B-1----:R-:W-:Y:S01]  /*3640*/  @P0 SHF.L.U32 R0, R8, 0x1f, RZ ;  /* 0x0000001f08000819 */ /* 0x002fe200000006ff */
[----:B------:R-:W-:Y:S02]  /*3650*/  UIADD3 UR20, UPT, UPT, UR6, 0x80, URZ ;  /* 0x0000008006147890 */ /* 0x000fe4000fffe0ff */
[----:B------:R-:W-:Y:S01]  /*3660*/  UIADD3 UR16, UPT, UPT, UR6, 0x100, URZ ;  /* 0x0000010006107890 */ /* 0x000fe2000fffe0ff */
[----:B------:R2:W3:Y:S01]  /*3670*/  @P0 SYNCS.PHASECHK.TRANS64.TRYWAIT P2, [UR4], R0 ;  /* 0x00000000ff0005a7 */ /* 0x0004e20008041104 */
[----:B------:R-:W-:Y:S02]  /*3680*/  ULEA UR4, UR10, UR28, 0xa ;  /* 0x0000001c0a047291 */ /* 0x000fe4000f8e50ff */
[----:B------:R-:W-:Y:S02]  /*3690*/  UIADD3 UR12, UPT, UPT, UR6, 0x180, URZ ;  /* 0x00000180060c7890 */ /* 0x000fe4000fffe0ff */
[----:B------:R-:W-:Y:S02]  /*36a0*/  UIADD3 UR18, UPT, UPT, UR4, 0x2, URZ ;  /* 0x0000000204127890 */ /* 0x000fe4000fffe0ff */
[----:B------:R-:W-:Y:S02]  /*36b0*/  UIADD3 UR14, UPT, UPT, UR4, 0x4, URZ ;  /* 0x00000004040e7890 */ /* 0x000fe4000fffe0ff */
[----:B------:R-:W-:Y:S01]  /*36c0*/  UIADD3 UR8, UPT, UPT, UR4, 0x6, URZ ;  /* 0x0000000604087890 */ /* 0x000fe2000fffe0ff */
[----:B------:R2:W-:Y:S01]  /*36d0*/  UTCHMMA gdesc[UR4], gdesc[UR6], tmem[UR11], tmem[UR38], idesc[UR39], UP2 ;  /* 0x00ff2606040075ea */ /* 0x0005e2000900000b */
[----:B------:R-:W-:Y:S01]  /*36e0*/  UPLOP3.LUT UP2, UPT, UPT, UPT, UPT, 0x80, 0x8 ;  /* 0x000000000008789c */ /* 0x000fe20003f4f070 */
[----:B------:R-:W-:Y:S01]  /*36f0*/  UMOV UR19, 0x40004040 ;  /* 0x4000404000137882 */ /* 0x000fe20000000000 */
[----:B------:R-:W-:Y:S01]  /*3700*/  UMOV UR17, 0x40004040 ;  /* 0x4000404000117882 */ /* 0x000fe20000000000 */
[----:B------:R2:W-:Y:S01]  /*3710*/  UTCHMMA gdesc[UR18], gdesc[UR20], tmem[UR11], tmem[UR36], idesc[UR37], UPT ;  /* 0x00ff2414120075ea */ /* 0x0005e2000b80000b */
[----:B------:R-:W-:Y:S01]  /*3720*/  UMOV UR15, 0x40004040 ;  /* 0x40004040000f7882 */ /* 0x000fe20000000000 */
[----:B------:R-:W-:Y:S01]  /*3730*/  UMOV UR13, 0x40004040 ;  /* 0x40004040000d7882 */ /* 0x000fe20000000000 */
[----:B------:R-:W-:Y:S01]  /*3740*/  UMOV UR9, 0x40004040 ;  /* 0x4000404000097882 */ /* 0x000fe20000000000 */
[----:B------:R2:W-:Y:S01]  /*3750*/  UTCHMMA gdesc[UR14], gdesc[UR16], tmem[UR11], tmem[UR34], idesc[UR35], UPT ;  /* 0x00ff22100e0075ea */ /* 0x0005e2000b80000b */
[----:B------:R2:W-:Y:S01]  /*3760*/  UTCHMMA gdesc[UR8], gdesc[UR12], tmem[UR11], tmem[UR32], idesc[UR33], UPT ;  /* 0x00ff200c080075ea */ /* 0x0005e2000b80000b */
[----:B------:R2:W-:Y:S01]  /*3770*/  UTCBAR.MULTICAST [UR25], URZ, UR27 ;  /* 0x000000ff190073e9 */ /* 0x0005e2000800081b */
[----:B------:R-:W-:Y:S01]  /*3780*/  UMOV UR10, UR22 ;  /* 0x00000016000a7c82 */ /* 0x000fe20008000000 */
[----:B------:R-:W-:Y:S05]  /*3790*/  BRA.U UP3, `(.L_x_63) ;  /* 0xfffffffd03507547 */ /* 0x000fea000b83ffff */
.L_x_60:
[----:B--2---:R-:W-:Y:S01]  /*37a0*/  UIADD3 UR4, UPT, UPT, UR31, 0x1, URZ ;  /* 0x000000011f047890 */ /* 0x004fe2000fffe0ff */
[C---:B------:R-:W-:Y:S01]  /*37b0*/  ISETP.NE.AND P0, PT, R10.reuse, 0x2, PT ;  /* 0x000000020a00780c */ /* 0x040fe20003f05270 */
[----:B------:R-:W-:Y:S02]  /*37c0*/  UIADD3 UR5, UPT, UPT, UR30, 0x90, URZ ;  /* 0x000000901e057890 */ /* 0x000fe4000fffe0ff */
[----:B------:R-:W-:Y:S01]  /*37d0*/  UISETP.NE.AND UP0, UPT, UR4, 0x4, UPT ;  /* 0x000000040400788c */ /* 0x000fe2000bf05270 */
[----:B-1----:R-:W-:Y:S02]  /*37e0*/  SEL R0, RZ, 0x1, P0 ;  /* 0x00000001ff007807 */ /* 0x002fe40000000000 */
[----:B------:R-:W-:Y:S01]  /*37f0*/  SEL R10, R10, RZ, P0 ;  /* 0x000000ff0a0a7207 */ /* 0x000fe20000000000 */
[----:B------:R-:W-:Y:S01]  /*3800*/  USEL UR6, URZ, 0x1, UP0 ;  /* 0x00000001ff067887 */ /* 0x000fe20008000000 */
[----:B------:R-:W-:Y:S01]  /*3810*/  LOP3.LUT R9, R9, R0, RZ, 0x3c, !PT ;  /* 0x0000000009097212 */ /* 0x000fe200078e3cff */
[----:B------:R-:W-:Y:S01]  /*3820*/  USEL UR31, UR4, URZ, UP0 ;  /* 0x000000ff041f7287 */ /* 0x000fe20008000000 */
[----:B------:R1:W-:Y:S03]  /*3830*/  UTCBAR [UR5], URZ ;  /* 0x000000ff050073e9 */ /* 0x0003e600080000ff */
[----:B------:R-:W-:Y:S01]  /*3840*/  LOP3.LUT R11, R11, UR6, RZ, 0x3c, !PT ;  /* 0x000000060b0b7c12 */ /* 0x000fe2000f8e3cff */
[----:B------:R-:W-:Y:S07]  /*3850*/  @P1 BRA `(.L_x_64) ;  /* 0xfffffff800a01947 */ /* 0x000fee000383ffff */
[----:B------:R-:W2:Y:S01]  /*3860*/  S2UR UR8, SR_CgaCtaId ;  /* 0x00000000000879c3 */ /* 0x000ea20000008800 */
[----:B------:R-:W-:Y:S01]  /*3870*/  ELECT P0, URZ, PT ;  /* 0x0000000000ff782f */ /* 0x000fe20003800000 */
[----:B------:R-:W-:Y:S01]  /*3880*/  IMAD.MOV.U32 R0, RZ, RZ, 0x1 ;  /* 0x00000001ff007424 */ /* 0x000fe200078e00ff */
[----:B------:R-:W-:Y:S01]  /*3890*/  UIADD3 UR26, UPT, UPT, UR26, 0xb0, URZ ;  /* 0x000000b01a1a7890 */ /* 0x000fe2000fffe0ff */
[----:B------:R-:W-:Y:S01]  /*38a0*/  SHF.L.U32 R3, R11, 0x1f, RZ ;  /* 0x0000001f0b037819 */ /* 0x000fe200000006ff */
[----:B------:R-:W-:-:S03]  /*38b0*/  UMOV UR4, 0x40 ;  /* 0x0000004000047882 */ /* 0x000fc60000000000 */
[----:B------:R-:W-:Y:S01]  /*38c0*/  UVIRTCOUNT.DEALLOC.SMPOOL 0x80 ;  /* 0x000000800000784c */ /* 0x000fe20000000000 */
[----:B--2---:R-:W-:Y:S02]  /*38d0*/  ULEA UR8, UR8, UR4, 0x18 ;  /* 0x0000000408087291 */ /* 0x004fe4000f8ec0ff */
[----:B------:R-:W-:-:S07]  /*38e0*/  ULEA UR4, UR31, UR26, 0x3 ;  /* 0x0000001a1f047291 */ /* 0x000fce000f8e18ff */
[----:B------:R2:W-:Y:S02]  /*38f0*/  @P0 STS.U8 [UR8+0x1c], R0 ;  /* 0x00001c00ff000988 */ /* 0x0005e40008000008 */
[----:B------:R-:W4:Y:S02]  /*3900*/  SYNCS.PHASECHK.TRANS64.TRYWAIT P0, [UR4], R3 ;  /* 0x00000003ff0075a7 */ /* 0x000f240008001104 */
[----:B--2-4-:R-:W-:Y:S05]  /*3910*/  @!P0 BRA `(.L_x_65) ;  /* 0x0000005c009c8947 */ /* 0x014fea0003800000 */
.L_x_152:
[----:B------:R-:W-:-:S04]  /*3920*/  UIADD3 UR4, UPT, UPT, UR31, 0x1, URZ ;  /* 0x000000011f047890 */ /* 0x000fc8000fffe0ff */
[----:B------:R-:W-:-:S04]  /*3930*/  UISETP.NE.AND UP0, UPT, UR4, 0x4, UPT ;  /* 0x000000040400788c */ /* 0x000fc8000bf05270 */
[----:B------:R-:W-:Y:S02]  /*3940*/  USEL UR6, URZ, 0x1, UP0 ;  /* 0x00000001ff067887 */ /* 0x000fe40008000000 */
[----:B------:R-:W-:-:S04]  /*3950*/  USEL UR4, UR4, URZ, UP0 ;  /* 0x000000ff04047287 */ /* 0x000fc80008000000 */
[----:B-1----:R-:W-:Y:S01]  /*3960*/  ULEA UR5, UR4, UR26, 0x3 ;  /* 0x0000001a04057291 */ /* 0x002fe2000f8e18ff */
[----:B------:R-:W-:-:S04]  /*3970*/  LOP3.LUT R2, R11, UR6, RZ, 0x3c, !PT ;  /* 0x000000060b027c12 */ /* 0x000fc8000f8e3cff */
[----:B--2---:R-:W-:-:S04]  /*3980*/  SHF.L.U32 R3, R2, 0x1f, RZ ;  /* 0x0000001f02037819 */ /* 0x004fc800000006ff */
[----:B------:R-:W1:Y:S02]  /*3990*/  SYNCS.PHASECHK.TRANS64.TRYWAIT P0, [UR5], R3 ;  /* 0x00000003ff0075a7 */ /* 0x000e640008001105 */
[----:B-1----:R-:W-:Y:S05]  /*39a0*/  @!P0 BRA `(.L_x_66) ;  /* 0x0000005c00908947 */ /* 0x002fea0003800000 */
.L_x_154:
[----:B------:R-:W-:-:S04]  /*39b0*/  UIADD3 UR4, UPT, UPT, UR4, 0x1, URZ ;  /* 0x0000000104047890 */ /* 0x000fc8000fffe0ff */
[----:B------:R-:W-:-:S04]  /*39c0*/  UISETP.NE.AND UP0, UPT, UR4, 0x4, UPT ;  /* 0x000000040400788c */ /* 0x000fc8000bf05270 */
[----:B------:R-:W-:Y:S02]  /*39d0*/  USEL UR6, URZ, 0x1, UP0 ;  /* 0x00000001ff067887 */ /* 0x000fe40008000000 */
[----:B------:R-:W-:-:S04]  /*39e0*/  USEL UR4, UR4, URZ, UP0 ;  /* 0x000000ff04047287 */ /* 0x000fc80008000000 */
[----:B------:R-:W-:Y:S01]  /*39f0*/  ULEA UR5, UR4, UR26, 0x3 ;  /* 0x0000001a04057291 */ /* 0x000fe2000f8e18ff */
[----:B------:R-:W-:-:S04]  /*3a00*/  LOP3.LUT R2, R2, UR6, RZ, 0x3c, !PT ;  /* 0x0000000602027c12 */ /* 0x000fc8000f8e3cff */
[----:B-1----:R-:W-:-:S04]  /*3a10*/  SHF.L.U32 R3, R2, 0x1f, RZ ;  /* 0x0000001f02037819 */ /* 0x002fc800000006ff */
[----:B------:R-:W1:Y:S02]  /*3a20*/  SYNCS.PHASECHK.TRANS64.TRYWAIT P0, [UR5], R3 ;  /* 0x00000003ff0075a7 */ /* 0x000e640008001105 */
[----:B-1----:R-:W-:Y:S05]  /*3a30*/  @!P0 BRA `(.L_x_67) ;  /* 0x0000005c00848947 */ /* 0x002fea0003800000 */
.L_x_156:
[----:B------:R-:W-:-:S04]  /*3a40*/  UIADD3 UR4, UPT, UPT, UR4, 0x1, URZ ;  /* 0x0000000104047890 */ /* 0x000fc8000fffe0ff */
[----:B------:R-:W-:-:S04]  /*3a50*/  UISETP.NE.AND UP0, UPT, UR4, 0x4, UPT ;  /* 0x000000040400788c */ /* 0x000fc8000bf05270 */
[----:B------:R-:W-:Y:S02]  /*3a60*/  USEL UR5, URZ, 0x1, UP0 ;  /* 0x00000001ff057887 */ /* 0x000fe40008000000 */
[----:B------:R-:W-:-:S04]  /*3a70*/  USEL UR4, UR4, URZ, UP0 ;  /* 0x000000ff04047287 */ /* 0x000fc80008000000 */
[----:B------:R-:W-:Y:S01]  /*3a80*/  ULEA UR4, UR4, UR26, 0x3 ;  /* 0x0000001a04047291 */ /* 0x000fe2000f8e18ff */
[----:B-1----:R-:W-:-:S04]  /*3a90*/  LOP3.LUT R3, R2, UR5, RZ, 0x3c, !PT ;  /* 0x0000000502037c12 */ /* 0x002fc8000f8e3cff */
[----:B------:R-:W-:-:S04]  /*3aa0*/  SHF.L.U32 R3, R3, 0x1f, RZ ;  /* 0x0000001f03037819 */ /* 0x000fc800000006ff */
[----:B------:R-:W1:Y:S02]  /*3ab0*/  SYNCS.PHASECHK.TRANS64.TRYWAIT P0, [UR4], R3 ;  /* 0x00000003ff0075a7 */ /* 0x000e640008001104 */
[----:B-1----:R-:W-:Y:S05]  /*3ac0*/  @!P0 BRA `(.L_x_68) ;  /* 0x0000005c00788947 */ /* 0x002fea0003800000 */
.L_x_158:
[----:B------:R-:W-:Y:S01]  /*3ad0*/  NOP ;  /* 0x0000000000007918 */ /* 0x000fe20000000000 */
[----:B-1----:R-:W1:Y:S01]  /*3ae0*/  LDS R0, [UR8+0x14] ;  /* 0x00001408ff007984 */ /* 0x002e620008000800 */
[----:B------:R-:W-:Y:S01]  /*3af0*/  ULOP3.LUT UR4, UR42, 0xffff, URZ, 0xc0, !UPT ;  /* 0x0000ffff2a047892 */ /* 0x000fe2000f8ec0ff */
[----:B------:R-:W-:Y:S01]  /*3b00*/  UMOV UR5, 0xffff ;  /* 0x0000ffff00057882 */ /* 0x000fe20000000000 */
[----:B------:R-:W-:Y:S02]  /*3b10*/  UMOV UR6, 0x1 ;  /* 0x0000000100067882 */ /* 0x000fe40000000000 */
[----:B------:R-:W-:-:S04]  /*3b20*/  USHF.R.U32.HI UR4, URZ, 0x5, UR4 ;  /* 0x00000005ff047899 */ /* 0x000fc80008011604 */
[----:B------:R-:W-:Y:S02]  /*3b30*/  USHF.L.U32 UR5, UR5, UR4, URZ ;  /* 0x0000000405057299 */ /* 0x000fe400080006ff */
[----:B------:R-:W-:-:S04]  /*3b40*/  USHF.L.U32 UR4, UR6, UR4, URZ ;  /* 0x0000000406047299 */ /* 0x000fc800080006ff */
[----:B-1----:R-:W-:-:S04]  /*3b50*/  LOP3.LUT R0, R0, UR5, RZ, 0xc0, !PT ;  /* 0x0000000500007c12 */ /* 0x002fc8000f8ec0ff */
[----:B------:R-:W-:-:S13]  /*3b60*/  ISETP.NE.AND P0, PT, R0, UR5, PT ;  /* 0x0000000500007c0c */ /* 0x000fda000bf05270 */
[----:B------:R-:W-:Y:S05]  /*3b70*/  @P0 BRA `(.L_x_69) ;  /* 0x0000000000580947 */ /* 0x000fea0003800000 */
[----:B------:R-:W1:Y:S02]  /*3b80*/  LDS R0, [UR8+0x18] ;  /* 0x00001808ff007984 */ /* 0x000e640008000800 */
[----:B-1----:R-:W-:-:S04]  /*3b90*/  LOP3.LUT R0, R0, UR4, RZ, 0xc0, !PT ;  /* 0x0000000400007c12 */ /* 0x002fc8000f8ec0ff */
[----:B------:R-:W-:-:S13]  /*3ba0*/  ISETP.NE.AND P0, PT, R0, UR4, PT ;  /* 0x0000000400007c0c */ /* 0x000fda000bf05270 */
[----:B------:R-:W-:Y:S05]  /*3bb0*/  @P0 BRA `(.L_x_70) ;  /* 0x00000000003c0947 */ /* 0x000fea0003800000 */
[----:B------:R-:W1:Y:S01]  /*3bc0*/  S2R R2, SR_LANEID ;  /* 0x0000000000027919 */ /* 0x000e620000000000 */
[----:B------:R-:W-:Y:S01]  /*3bd0*/  ULOP3.LUT UR5, URZ, UR5, URZ, 0x33, !UPT ;  /* 0x00000005ff057292 */ /* 0x000fe2000f8e33ff */
[----:B------:R-:W-:Y:S01]  /*3be0*/  LOP3.LUT R4, RZ, UR4, RZ, 0x33, !PT ;  /* 0x00000004ff047c12 */ /* 0x000fe2000f8e33ff */
[----:B------:R-:W-:Y:S02]  /*3bf0*/  VOTEU.ANY UR4, UPT, PT ;  /* 0x0000000000047886 */ /* 0x000fe400038e0100 */
[----:B------:R-:W-:Y:S01]  /*3c00*/  UFLO.U32 UR4, UR4 ;  /* 0x00000004000472bd */ /* 0x000fe200080e0000 */
[----:B------:R-:W2:Y:S01]  /*3c10*/  REDUX UR6, R4 ;  /* 0x00000000040673c4 */ /* 0x000ea20000000000 */
[----:B------:R-:W-:-:S06]  /*3c20*/  IMAD.U32 R0, RZ, RZ, UR5 ;  /* 0x00000005ff007e24 */ /* 0x000fcc000f8e00ff */
[----:B------:R4:W-:Y:S01]  /*3c30*/  UTCATOMSWS.AND URZ, UR5 ;  /* 0x0000000500ff79e3 */ /* 0x0009e20008000000 */
[----:B------:R-:W3:Y:S01]  /*3c40*/  REDUX UR7, R0 ;  /* 0x00000000000773c4 */ /* 0x000ee20000000000 */
[----:B-1----:R-:W-:Y:S01]  /*3c50*/  ISETP.EQ.U32.AND P0, PT, R2, UR4, PT ;  /* 0x0000000402007c0c */ /* 0x002fe2000bf02070 */
[----:B--2---:R-:W-:Y:S01]  /*3c60*/  IMAD.U32 R2, RZ, RZ, UR6 ;  /* 0x00000006ff027e24 */ /* 0x004fe2000f8e00ff */
[----:B---3--:R-:W-:-:S11]  /*3c70*/  MOV R3, UR7 ;  /* 0x0000000700037c02 */ /* 0x008fd60008000f00 */
[----:B------:R4:W-:Y:S04]  /*3c80*/  @P0 ATOMS.AND RZ, [UR8+0x14], R3 ;  /* 0x00001403ffff098c */ /* 0x0009e8000a800008 */
[----:B------:R4:W-:Y:S01]  /*3c90*/  @P0 ATOMS.AND RZ, [UR8+0x18], R2 ;  /* 0x00001802ffff098c */ /* 0x0009e2000a800008 */
[----:B------:R-:W-:Y:S05]  /*3ca0*/  BRA `(.L_x_71) ;  /* 0x0000000000147947 */ /* 0x000fea0003800000 */
.L_x_70:
[----:B------:R-:W-:Y:S02]  /*3cb0*/  MOV R2, 0x3cd0 ;  /* 0x00003cd000027802 */ /* 0x000fe40000000f00 */
[----:B---3-5:R-:W-:Y:S05]  /*3cc0*/  CALL.REL.NOINC `($__internal_0_$__cuda_sm10x_tcgen05_guardrail_trap_col_being_dealloced_not_returned_by_alloc) ;  /* 0x0000006000607944 */ /* 0x028fea0003c00000 */
[----:B------:R-:W-:Y:S05]  /*3cd0*/  BRA `(.L_x_71) ;  /* 0x0000000000087947 */ /* 0x000fea0003800000 */
.L_x_69:
[----:B------:R-:W-:Y:S02]  /*3ce0*/  MOV R2, 0x3d00 ;  /* 0x00003d0000027802 */ /* 0x000fe40000000f00 */
[----:B---3-5:R-:W-:Y:S05]  /*3cf0*/  CALL.REL.NOINC `($__internal_2_$__cuda_sm10x_tcgen05_guardrail_trap_unallocated_columns_being_dealloced) ;  /* 0x00000060006c7944 */ /* 0x028fea0003c00000 */
.L_x_71:
[----:B------:R-:W-:Y:S01]  /*3d00*/  NOP ;  /* 0x0000000000007918 */ /* 0x000fe20000000000 */
[----:B----4-:R-:W-:Y:S05]  /*3d10*/  EXIT ;  /* 0x000000000000794d */ /* 0x010fea0003800000 */
.L_x_53:
[----:B------:R-:W-:-:S09]  /*3d20*/  UISETP.NE.OR UP0, UPT, UR17, 0x3, !UP3 ;  /* 0x000000031100788c */ /* 0x000fd2000df05670 */
[----:B------:R-:W-:Y:S05]  /*3d30*/  BRA.U UP0, `(.L_x_72) ;  /* 0x0000001100547547 */ /* 0x000fea000b800000 */
[----:B------:R-:W1:Y:S01]  /*3d40*/  LDCU UR31, c[0x0][0x370] ;  /* 0x00006e00ff1f77ac */ /* 0x000e620008000800 */
[----:B------:R-:W2:Y:S01]  /*3d50*/  LDC.64 R16, c[0x0][0x348] ;  /* 0x0000d200ff107b82 */ /* 0x000ea20000000a00 */
[----:B------:R-:W-:Y:S02]  /*3d60*/  HFMA2 R13, -RZ, RZ, 0, 0 ;  /* 0x00000000ff0d7431 */ /* 0x000fe400000001ff */
[----:B------:R-:W-:Y:S01]  /*3d70*/  IMAD.MOV.U32 R15, RZ, RZ, 0x1 ;  /* 0x00000001ff0f7424 */ /* 0x000fe200078e00ff */
[----:B------:R-:W1:Y:S01]  /*3d80*/  LDCU.128 UR48, c[0x0][0xb10] ;  /* 0x00016200ff3077ac */ /* 0x000e620008000c00 */
[----:B------:R-:W-:Y:S01]  /*3d90*/  IMAD.MOV.U32 R14, RZ, RZ, RZ ;  /* 0x000000ffff0e7224 */ /* 0x000fe200078e00ff */
[----:B------:R-:W-:Y:S01]  /*3da0*/  MOV R7, 0x2000 ;  /* 0x0000200000077802 */ /* 0x000fe20000000f00 */
[----:B------:R-:W3:Y:S01]  /*3db0*/  LDCU UR30, c[0x0][0x374] ;  /* 0x00006e80ff1e77ac */ /* 0x000ee20008000800 */
[----:B------:R-:W4:Y:S01]  /*3dc0*/  LDC.64 R2, c[0x0][0x888] ;  /* 0x00022200ff027b82 */ /* 0x000f220000000a00 */
[----:B------:R-:W3:Y:S01]  /*3dd0*/  LDCU UR15, c[0x0][0xb0c] ;  /* 0x00016180ff0f77ac */ /* 0x000ee20008000800 */
[----:B------:R-:W2:Y:S06]  /*3de0*/  LDCU UR40, c[0x0][0xb20] ;  /* 0x00016400ff2877ac */ /* 0x000eac0008000800 */
[----:B------:R-:W4:Y:S01]  /*3df0*/  LDC.64 R4, c[0x0][0x890] ;  /* 0x00022400ff047b82 */ /* 0x000f220000000a00 */
[----:B------:R-:W2:Y:S01]  /*3e00*/  LDCU UR4, c[0x0][0xb30] ;  /* 0x00016600ff0477ac */ /* 0x000ea20008000800 */
[----:B------:R-:W-:Y:S01]  /*3e10*/  UMOV UR21, 0x400 ;  /* 0x0000040000157882 */ /* 0x000fe20000000000 */
[----:B-1----:R-:W-:-:S02]  /*3e20*/  UIMAD.WIDE.U32 UR6, UR31, UR48, URZ ;  /* 0x000000301f0672a5 */ /* 0x002fc4000f8e00ff */
[----:B---3--:R-:W-:Y:S02]  /*3e30*/  UIMAD.WIDE.U32 UR8, UR30, UR51, URZ ;  /* 0x000000331e0872a5 */ /* 0x008fe4000f8e00ff */
[----:B------:R-:W-:Y:S02]  /*3e40*/  ULEA UR21, UR47, UR21, 0x18 ;  /* 0x000000152f157291 */ /* 0x000fe4000f8ec0ff */
[----:B------:R-:W-:Y:S02]  /*3e50*/  UPLOP3.LUT UP3, UPT, UPT, UPT, UPT, 0x40, 0x4 ;  /* 0x000000000004789c */ /* 0x000fe40003f6e870 */
[----:B------:R-:W-:Y:S01]  /*3e60*/  UIADD3 UR37, UPT, UPT, UR21, 0x38, URZ ;  /* 0x0000003815257890 */ /* 0x000fe2000fffe0ff */
[----:B------:R-:W-:Y:S01]  /*3e70*/  UMOV UR6, UR7 ;  /* 0x0000000700067c82 */ /* 0x000fe20008000000 */
[----:B------:R-:W-:Y:S01]  /*3e80*/  UMOV UR38, UR9 ;  /* 0x0000000900267c82 */ /* 0x000fe20008000000 */
[----:B------:R-:W-:Y:S02]  /*3e90*/  UISETP.GE.AND UP0, UPT, UR42, 0x1, UPT ;  /* 0x000000012a00788c */ /* 0x000fe4000bf06270 */
[----:B------:R-:W-:Y:S01]  /*3ea0*/  UISETP.NE.AND UP4, UPT, UR42, 0x1, UPT ;  /* 0x000000012a00788c */ /* 0x000fe2000bf85270 */
[----:B------:R-:W1:Y:S01]  /*3eb0*/  LDCU.64 UR22, c[0x0][0xb28] ;  /* 0x00016500ff1677ac */ /* 0x000e620008000a00 */
[----:B------:R-:W-:-:S02]  /*3ec0*/  UISETP.NE.AND UP6, UPT, UR15, 0x1, UPT ;  /* 0x000000010f00788c */ /* 0x000fc4000bfc5270 */
[----:B------:R-:W-:Y:S02]  /*3ed0*/  UISETP.NE.AND UP5, UPT, UR50, 0x1, UPT ;  /* 0x000000013200788c */ /* 0x000fe4000bfa5270 */
[----:B------:R-:W-:Y:S02]  /*3ee0*/  UIADD3 UR33, UPT, UPT, UR21, 0x20, URZ ;  /* 0x0000002015217890 */ /* 0x000fe4000fffe0ff */
[----:B------:R-:W-:Y:S02]  /*3ef0*/  UIADD3 UR25, UPT, UPT, UR21, 0x28, URZ ;  /* 0x0000002815197890 */ /* 0x000fe4000fffe0ff */
[----:B------:R-:W-:Y:S02]  /*3f00*/  UIADD3 UR17, UPT, UPT, UR21, 0x30, URZ ;  /* 0x0000003015117890 */ /* 0x000fe4000fffe0ff */
[----:B------:R-:W-:Y:S02]  /*3f10*/  UPRMT UR37, UR47, 0x654, UR37 ;  /* 0x000006542f257896 */ /* 0x000fe40008000025 */
[----:B------:R-:W-:-:S02]  /*3f20*/  USHF.R.U32.HI UR39, URZ, UR49, UR6 ;  /* 0x00000031ff277299 */ /* 0x000fc40008011606 */
[----:B--2---:R-:W-:Y:S02]  /*3f30*/  USHF.R.U32.HI UR38, URZ, UR40, UR38 ;  /* 0x00000028ff267299 */ /* 0x004fe40008011626 */
[----:B------:R-:W-:-:S11]  /*3f40*/  UISETP.NE.AND UP2, UPT, UR4, 0x1, UPT ;  /* 0x000000010400788c */ /* 0x000fd6000bf45270 */
.L_x_83:
[C---:B------:R-:W-:Y:S02]  /*3f50*/  LEA R12, R14.reuse, UR21, 0x3 ;  /* 0x000000150e0c7c11 */ /* 0x040fe4000f8e18ff */
[----:B------:R-:W-:Y:S02]  /*3f60*/  SHF.L.U32 R9, R13, 0x1f, RZ ;  /* 0x0000001f0d097819 */ /* 0x000fe400000006ff */
[----:B------:R-:W-:Y:S02]  /*3f70*/  LEA R10, R14, UR21, 0x4 ;  /* 0x000000150e0a7c11 */ /* 0x000fe4000f8e20ff */
[----:B--2---:R-:W2:Y:S02]  /*3f80*/  SYNCS.PHASECHK.TRANS64.TRYWAIT P0, [R12+URZ+0x70], R9 ;  /* 0x000070090c0075a7 */ /* 0x004ea400080011ff */
[----:B--2---:R-:W-:Y:S05]  /*3f90*/  @!P0 BRA `(.L_x_73) ;  /* 0x00000058005c8947 */ /* 0x004fea0003800000 */
.L_x_159:
[----:B--2---:R-:W2:Y:S01]  /*3fa0*/  LDS.128 R8, [R10+0x100] ;  /* 0x000100000a087984 */ /* 0x004ea20000000c00 */
[----:B------:R-:W-:Y:S01]  /*3fb0*/  UISETP.GE.AND UP0, UPT, UR42, 0x1, UPT ;  /* 0x000000012a00788c */ /* 0x000fe2000bf06270 */
[----:B------:R-:W-:Y:S01]  /*3fc0*/  @!PT LDS RZ, [RZ] ;  /* 0x00000000fffff984 */ /* 0x000fe20000000800 */
[----:B------:R-:W-:Y:S01]  /*3fd0*/  @!PT LDS RZ, [RZ] ;  /* 0x00000000fffff984 */ /* 0x000fe20000000800 */
[----:B------:R-:W-:Y:S01]  /*3fe0*/  @!PT LDS RZ, [RZ] ;  /* 0x00000000fffff984 */ /* 0x000fe20000000800 */
[----:B------:R-:W-:Y:S01]  /*3ff0*/  @!PT LDS RZ, [RZ] ;  /* 0x00000000fffff984 */ /* 0x000fe20000000800 */
[----:B------:R3:W-:Y:S06]  /*4000*/  MEMBAR.ALL.CTA ;  /* 0x0000000000007992 */ /* 0x0007ec0000008000 */
[----:B---3--:R-:W3:Y:S01]  /*4010*/  FENCE.VIEW.ASYNC.S ;  /* 0x00000000000073c6 */ /* 0x008ee20000000000 */
[----:B--2---:R-:W-:Y:S11]  /*4020*/  LOP3.LUT P0, RZ, R10, 0x1, RZ, 0xc0, !PT ;  /* 0x000000010aff7812 */ /* 0x004ff6000780c0ff */
[----:B------:R-:W-:Y:S02]  /*4030*/  @!UPT UIADD3 URZ, UPT, UPT, URZ, URZ, URZ ;  /* 0x000000fffffff290 */ /* 0x000fe4000fffe0ff */
[----:B---3--:R-:W-:Y:S01]  /*4040*/  VOTEU.ANY UP1, P0 ;  /* 0x0000000000ff7886 */ /* 0x008fe20000020100 */
[----:B------:R-:W-:Y:S11]  /*4050*/  PLOP3.LUT P0, PT, PT, PT, UP1, 0x80, 0x8 ;  /* 0x000000000008781c */ /* 0x000ff60003f0f018 */
[----:B------:R-:W-:Y:S02]  /*4060*/  @!UPT UIADD3 URZ, UPT, UPT, URZ, URZ, URZ ;  /* 0x000000fffffff290 */ /* 0x000fe4000fffe0ff */
[----:B------:R-:W-:Y:S02]  /*4070*/  @P0 SHF.R.U32.HI R0, RZ, 0x10, R9 ;  /* 0x00000010ff000819 */ /* 0x000fe40000011609 */
[----:B------:R-:W-:Y:S02]  /*4080*/  @P0 MOV R6, R8 ;  /* 0x0000000800060202 */ /* 0x000fe40000000f00 */
[----:B------:R-:W-:Y:S01]  /*4090*/  @P0 R2UR UR4, R0 ;  /* 0x00000000000402ca */ /* 0x000fe200000e0000 */
[----:B------:R-:W-:Y:S01]  /*40a0*/  VIADD R0, R12, 0x80 ;  /* 0x000000800c007836 */ /* 0x000fe20000000000 */
[----:B------:R-:W-:Y:S02]  /*40b0*/  @P0 LOP3.LUT R8, R9, 0xffff, RZ, 0xc0, !PT ;  /* 0x0000ffff09080812 */ /* 0x000fe400078ec0ff */
[----:B------:R-:W-:Y:S02]  /*40c0*/  @P0 R2UR UR6, R6 ;  /* 0x00000000060602ca */ /* 0x000fe400000e0000 */
[----:B------:R-:W-:Y:S02]  /*40d0*/  PRMT R0, RZ, 0x654, R0 ;  /* 0x00000654ff007816 */ /* 0x000fe40000000000 */
[----:B------:R-:W-:Y:S02]  /*40e0*/  @P0 R2UR UR5, R8 ;  /* 0x00000000080502ca */ /* 0x000fe400000e0000 */
[----:B------:R2:W-:Y:S03]  /*40f0*/  SYNCS.ARRIVE.TRANS64.RED.A1T0 RZ, [R0+URZ], RZ ;  /* 0x000000ff00ff79a7 */ /* 0x0005e600081004ff */
[----:B------:R-:W-:Y:S04]  /*4100*/  @UP1 UMOV UR29, UR4 ;  /* 0x00000004001d1c82 */ /* 0x000fe80008000000 */
[----:B------:R-:W-:Y:S04]  /*4110*/  @UP1 UMOV UR14, UR6 ;  /* 0x00000006000e1c82 */ /* 0x000fe80008000000 */
[----:B------:R-:W-:Y:S01]  /*4120*/  @UP1 UMOV UR13, UR5 ;  /* 0x00000005000d1c82 */ /* 0x000fe20008000000 */
[----:B------:R-:W-:Y:S05]  /*4130*/  BRA.U !UP0, `(.L_x_74) ;  /* 0x0000000108a47547 */ /* 0x000fea000b800000 */
[----:B------:R-:W-:Y:S02]  /*4140*/  UIMAD.WIDE.U32 UR18, UR13, UR51, URZ ;  /* 0x000000330d1272a5 */ /* 0x000fe4000f8e00ff */
[----:B------:R-:W-:Y:S02]  /*4150*/  UIMAD.WIDE.U32 UR26, UR14, UR48, URZ ;  /* 0x000000300e1a72a5 */ /* 0x000fe4000f8e00ff */
[----:B------:R-:W-:Y:S02]  /*4160*/  USEL UR4, UR30, UR38, !UP5 ;  /* 0x000000261e047287 */ /* 0x000fe4000e800000 */
[----:B------:R-:W-:Y:S02]  /*4170*/  USEL UR7, UR31, UR39, !UP6 ;  /* 0x000000271f077287 */ /* 0x000fe4000f000000 */
[----:B-1----:R-:W-:Y:S02]  /*4180*/  UIMAD.WIDE.U32 UR8, UR4, UR22, URZ ;  /* 0x00000016040872a5 */ /* 0x002fe4000f8e00ff */
[----:B------:R-:W-:Y:S01]  /*4190*/  UIMAD.WIDE.U32 UR10, UR7, UR22, URZ ;  /* 0x00000016070a72a5 */ /* 0x000fe2000f8e00ff */
[----:B------:R-:W-:Y:S02]  /*41a0*/  UMOV UR5, UR19 ;  /* 0x0000001300057c82 */ /* 0x000fe40008000000 */
[----:B------:R-:W-:Y:S03]  /*41b0*/  USHF.R.U32.HI UR6, URZ, UR40, UR5 ;  /* 0x00000028ff067299 */ /* 0x000fe60008011605 */
[----:B------:R-:W-:Y:S01]  /*41c0*/  UMOV UR5, UR27 ;  /* 0x0000001b00057c82 */ /* 0x000fe20008000000 */
[----:B------:R-:W-:Y:S02]  /*41d0*/  USEL UR6, UR13, UR6, !UP5 ;  /* 0x000000060d067287 */ /* 0x000fe4000e800000 */
[----:B------:R-:W-:Y:S03]  /*41e0*/  USHF.R.U32.HI UR12, URZ, UR49, UR5 ;  /* 0x00000031ff0c7299 */ /* 0x000fe60008011605 */
[----:B------:R-:W-:Y:S02]  /*41f0*/  UMOV UR5, UR9 ;  /* 0x0000000900057c82 */ /* 0x000fe40008000000 */
[----:B------:R-:W-:Y:S03]  /*4200*/  @UP4 USHF.R.U32.HI UR4, URZ, UR23, UR5 ;  /* 0x00000017ff044299 */ /* 0x000fe60008011605 */
[----:B------:R-:W-:Y:S01]  /*4210*/  UMOV UR5, UR11 ;  /* 0x0000000b00057c82 */ /* 0x000fe20008000000 */
[----:B------:R-:W-:Y:S02]  /*4220*/  UIMAD UR4, UR42, UR4, URZ ;  /* 0x000000042a0472a4 */ /* 0x000fe4000f8e02ff */
[----:B------:R-:W-:Y:S02]  /*4230*/  @UP4 USHF.R.U32.HI UR7, URZ, UR23, UR5 ;  /* 0x00000017ff074299 */ /* 0x000fe40008011605 */
[----:B------:R-:W-:Y:S02]  /*4240*/  UIMAD.WIDE.U32 UR10, UR6, UR22, URZ ;  /* 0x00000016060a72a5 */ /* 0x000fe4000f8e00ff */
[----:B------:R-:W-:Y:S02]  /*4250*/  USEL UR5, UR14, UR12, !UP6 ;  /* 0x0000000c0e057287 */ /* 0x000fe4000f000000 */
[----:B------:R-:W-:Y:S02]  /*4260*/  UIMAD UR8, UR42, UR7, URZ ;  /* 0x000000072a0872a4 */ /* 0x000fe4000f8e02ff */
[----:B------:R-:W-:Y:S03]  /*4270*/  UISETP.GE.AND UP0, UPT, UR6, UR4, UPT ;  /* 0x000000040600728c */ /* 0x000fe6000bf06270 */
[----:B------:R-:W-:Y:S01]  /*4280*/  UMOV UR4, UR11 ;  /* 0x0000000b00047c82 */ /* 0x000fe20008000000 */
[----:B------:R-:W-:Y:S02]  /*4290*/  UISETP.GE.OR UP0, UPT, UR5, UR8, UP0 ;  /* 0x000000080500728c */ /* 0x000fe40008706670 */
[----:B------:R-:W-:Y:S02]  /*42a0*/  USHF.R.U32.HI UR4, URZ, UR23, UR4 ;  /* 0x00000017ff047299 */ /* 0x000fe40008011604 */
[----:B------:R-:W-:Y:S02]  /*42b0*/  UIMAD.WIDE.U32 UR8, UR5, UR22, URZ ;  /* 0x00000016050872a5 */ /* 0x000fe4000f8e00ff */
[----:B------:R-:W-:Y:S04]  /*42c0*/  USEL UR10, UR6, UR4, !UP4 ;  /* 0x00000004060a7287 */ /* 0x000fe8000e000000 */
[----:B------:R-:W-:Y:S01]  /*42d0*/  UIADD3 UR11, UPT, UPT, -UR10, URZ, URZ ;  /* 0x000000ff0a0b7290 */ /* 0x000fe2000fffe1ff */
[----:B------:R-:W-:Y:S02]  /*42e0*/  @!UP0 UMOV UR4, UR9 ;  /* 0x0000000900048c82 */ /* 0x000fe40008000000 */
[----:B------:R-:W-:Y:S02]  /*42f0*/  @!UP0 USHF.R.U32.HI UR4, URZ, UR23, UR4 ;  /* 0x00000017ff048299 */ /* 0x000fe40008011604 */
[----:B------:R-:W-:Y:S02]  /*4300*/  UIMAD UR8, UR42, UR11, UR6 ;  /* 0x0000000b2a0872a4 */ /* 0x000fe4000f8e0206 */
[----:B------:R-:W-:Y:S04]  /*4310*/  @!UP0 USEL UR4, UR5, UR4, !UP4 ;  /* 0x0000000405048287 */ /* 0x000fe8000e000000 */
[----:B------:R-:W-:Y:S02]  /*4320*/  @!UP0 UIMAD UR8, UR7, UR8, UR4 ;  /* 0x00000008070882a4 */ /* 0x000fe4000f8e0204 */
[----:B------:R-:W-:Y:S02]  /*4330*/  @!UP0 UIADD3 UR9, UPT, UPT, UR10, -UR4, URZ ;  /* 0x800000040a098290 */ /* 0x000fe4000fffe0ff */
[----:B------:R-:W-:Y:S02]  /*4340*/  UIADD3 UR4, UPT, UPT, -UR5, URZ, URZ ;  /* 0x000000ff05047290 */ /* 0x000fe4000fffe1ff */
[----:B------:R-:W-:Y:S02]  /*4350*/  UIADD3 UR7, UPT, UPT, -UR6, URZ, URZ ;  /* 0x000000ff06077290 */ /* 0x000fe4000fffe1ff */
[----:B------:R-:W-:Y:S02]  /*4360*/  @!UP0 UIMAD UR6, UR9, UR42, UR5 ;  /* 0x0000002a090682a4 */ /* 0x000fe4000f8e0205 */
[----:B------:R-:W-:Y:S02]  /*4370*/  UIMAD UR14, UR15, UR4, UR14 ;  /* 0x000000040f0e72a4 */ /* 0x000fe4000f8e020e */
[----:B------:R-:W-:Y:S01]  /*4380*/  UIMAD UR13, UR50, UR7, UR13 ;  /* 0x00000007320d72a4 */ /* 0x000fe2000f8e020d */
[----:B------:R-:W-:Y:S02]  /*4390*/  @!UP0 UMOV UR5, UR8 ;  /* 0x0000000800058c82 */ /* 0x000fe40008000000 */
[----:B------:R-:W-:Y:S02]  /*43a0*/  UIMAD UR14, UR5, UR15, UR14 ;  /* 0x0000000f050e72a4 */ /* 0x000fe4000f8e020e */
[----:B------:R-:W-:Y:S11]  /*43b0*/  UIMAD UR13, UR6, UR50, UR13 ;  /* 0x00000032060d72a4 */ /* 0x000ff6000f8e020d */
[----:B------:R-:W-:Y:S01]  /*43c0*/  @!UPT UIADD3 URZ, UPT, UPT, URZ, URZ, URZ ;  /* 0x000000fffffff290 */ /* 0x000fe2000fffe0ff */
.L_x_74:
[----:B------:R-:W3:Y:S01]  /*43d0*/  @!UP2 LDCU.128 UR8, c[0x0][0xb10] ;  /* 0x00016200ff08a7ac */ /* 0x000ee20008000c00 */
[C---:B----4-:R-:W-:Y:S02]  /*43e0*/  ISETP.NE.U32.AND P1, PT, R4.reuse, RZ, PT ;  /* 0x000000ff0400720c */ /* 0x050fe40003f25070 */
[----:B------:R-:W-:Y:S02]  /*43f0*/  ISETP.NE.U32.AND P0, PT, R4, RZ, PT ;  /* 0x000000ff0400720c */ /* 0x000fe40003f05070 */
[C---:B------:R-:W-:Y:S02]  /*4400*/  ISETP.NE.AND.EX P1, PT, R5.reuse, RZ, PT, P1 ;  /* 0x000000ff0500720c */ /* 0x040fe40003f25310 */
[----:B------:R-:W-:Y:S01]  /*4410*/  ISETP.NE.AND.EX P0, PT, R5, RZ, PT, P0 ;  /* 0x000000ff0500720c */ /* 0x000fe20003f05300 */
[----:B------:R-:W4:Y:S01]  /*4420*/  @!UP2 LDCU UR5, c[0x0][0xb0c] ;  /* 0x00016180ff05a7ac */ /* 0x000f220008000800 */
[----:B------:R-:W-:Y:S01]  /*4430*/  SHF.L.U32 R9, R15, 0x1f, RZ ;  /* 0x0000001f0f097819 */ /* 0x000fe200000006ff */
[----:B------:R-:W-:Y:S02]  /*4440*/  USHF.L.U32 UR35, UR16, 0x7, URZ ;  /* 0x0000000710237899 */ /* 0x000fe400080006ff */
[----:B------:R-:W-:Y:S02]  /*4450*/  USHF.L.U32 UR34, UR20, 0x7, URZ ;  /* 0x0000000714227899 */ /* 0x000fe400080006ff */
[----:B---3--:R-:W-:Y:S07]  /*4460*/  UIMAD.WIDE.U32 UR6, UR14, UR8, URZ ;  /* 0x000000080e0672a5 */ /* 0x008fee000f8e00ff */
[----:B------:R-:W-:Y:S01]  /*4470*/  @!UP2 UMOV UR4, UR7 ;  /* 0x000000070004ac82 */ /* 0x000fe20008000000 */
[----:B----4-:R-:W-:Y:S02]  /*4480*/  @!UP2 UISETP.NE.AND UP0, UPT, UR5, 0x1, UPT ;  /* 0x000000010500a88c */ /* 0x010fe4000bf05270 */
[----:B------:R-:W-:Y:S02]  /*4490*/  @!UP2 USHF.R.U32.HI UR4, URZ, UR9, UR4 ;  /* 0x00000009ff04a299 */ /* 0x000fe40008011604 */
[----:B------:R-:W-:Y:S02]  /*44a0*/  UIMAD.WIDE.U32 UR6, UR13, UR11, URZ ;  /* 0x0000000b0d0672a5 */ /* 0x000fe4000f8e00ff */
[----:B------:R-:W-:Y:S02]  /*44b0*/  @!UP2 USEL UR8, UR14, UR4, !UP0 ;  /* 0x000000040e08a287 */ /* 0x000fe4000c000000 */
[----:B------:R-:W-:Y:S03]  /*44c0*/  @!UP2 UISETP.NE.AND UP0, UPT, UR10, 0x1, UPT ;  /* 0x000000010a00a88c */ /* 0x000fe6000bf05270 */
[----:B------:R-:W-:Y:S02]  /*44d0*/  @!UP2 UMOV UR6, UR7 ;  /* 0x000000070006ac82 */ /* 0x000fe40008000000 */
[----:B------:R-:W3:Y:S02]  /*44e0*/  @!UP2 LDCU UR4, c[0x0][0xb20] ;  /* 0x00016400ff04a7ac */ /* 0x000ee40008000800 */
[----:B---3--:R-:W-:Y:S04]  /*44f0*/  @!UP2 USHF.R.U32.HI UR6, URZ, UR4, UR6 ;  /* 0x00000004ff06a299 */ /* 0x008fe80008011606 */
[----:B------:R-:W-:Y:S04]  /*4500*/  @!UP2 USEL UR6, UR13, UR6, !UP0 ;  /* 0x000000060d06a287 */ /* 0x000fe8000c000000 */
[----:B------:R-:W-:Y:S02]  /*4510*/  @!UP2 UIADD3 UR4, UPT, UPT, -UR8, UR6, URZ ;  /* 0x000000060804a290 */ /* 0x000fe4000fffe1ff */
[----:B------:R-:W-:Y:S02]  /*4520*/  @!UP2 UIADD3 UR6, UPT, UPT, UR8, -UR6, URZ ;  /* 0x800000060806a290 */ /* 0x000fe4000fffe0ff */
[----:B------:R-:W-:Y:S02]  /*4530*/  @!UP2 UIMAD UR14, UR4, UR5, UR14 ;  /* 0x00000005040ea2a4 */ /* 0x000fe4000f8e020e */
[----:B------:R-:W-:Y:S01]  /*4540*/  @!UP2 UIMAD UR13, UR6, UR10, UR13 ;  /* 0x0000000a060da2a4 */ /* 0x000fe2000f8e020d */
[----:B------:R-:W-:Y:S11]  /*4550*/  BRA.U UP3, `(.L_x_75) ;  /* 0x0000000103107547 */ /* 0x000ff6000b800000 */
[----:B--2---:R-:W-:Y:S04]  /*4560*/  MOV R0, UR45 ;  /* 0x0000002d00007c02 */ /* 0x004fe80008000f00 */
[----:B------:R-:W-:Y:S04]  /*4570*/  SHF.L.U32 R11, R0, 0x1f, RZ ;  /* 0x0000001f000b7819 */ /* 0x000fe800000006ff */
[----:B------:R-:W2:Y:S02]  /*4580*/  SYNCS.PHASECHK.TRANS64.TRYWAIT P2, [UR21+0x68], R11 ;  /* 0x0000680bff0075a7 */ /* 0x000ea40008041115 */
[----:B--2---:R-:W-:Y:S05]  /*4590*/  @!P2 BRA `(.L_x_76) ;  /* 0x0000005000f0a947 */ /* 0x004fea0003800000 */
.L_x_75:
[----:B------:R-:W-:Y:S05]  /*45a0*/  @!P1 BRA `(.L_x_77) ;  /* 0x0000000000309947 */ /* 0x000fea0003800000 */
[----:B------:R-:W-:Y:S01]  /*45b0*/  ISETP.NE.U32.AND P1, PT, R2, RZ, PT ;  /* 0x000000ff0200720c */ /* 0x000fe20003f25070 */
[----:B------:R-:W3:Y:S01]  /*45c0*/  LDCU.64 UR4, c[0x0][0x358] ;  /* 0x00006b00ff0477ac */ /* 0x000ee20008000a00 */
[----:B------:R-:W-:Y:S02]  /*45d0*/  IMAD.MOV.U32 R80, RZ, RZ, 0x1 ;  /* 0x00000001ff507424 */ /* 0x000fe400078e00ff */
[----:B------:R-:W-:Y:S11]  /*45e0*/  ISETP.NE.AND.EX P1, PT, R3, RZ, PT, P1 ;  /* 0x000000ff0300720c */ /* 0x000ff60003f25310 */
[----:B------:R-:W-:Y:S02]  /*45f0*/  @!UPT UIADD3 URZ, UPT, UPT, URZ, URZ, URZ ;  /* 0x000000fffffff290 */ /* 0x000fe4000fffe0ff */
[----:B--2---:R-:W2:Y:S01]  /*4600*/  @P1 LDC.64 R10, c[0x0][0x888] ;  /* 0x00022200ff0a1b82 */ /* 0x004ea20000000a00 */
[----:B------:R-:W-:Y:S04]  /*4610*/  @P1 IMAD R0, R4, UR36, RZ ;  /* 0x0000002404001c24 */ /* 0x000fe8000f8e02ff */
[----:B--2---:R-:W-:Y:S04]  /*4620*/  @P1 IMAD.WIDE R10, R0, 0x4, R10 ;  /* 0x00000004000a1825 */ /* 0x004fe800078e020a */
[----:B------:R-:W-:Y:S01]  /*4630*/  HFMA2 R0, -RZ, RZ, 0, 5.9604644775390625e-08 ;  /* 0x00000001ff007431 */ /* 0x000fe200000001ff */
[----:B---3-5:R3:W5:Y:S04]  /*4640*/  @P1 LDG.E R41, desc[UR4][R10.64] ;  /* 0x000000040a291981 */ /* 0x028768000c1e1900 */
[----:B------:R-:W-:Y:S01]  /*4650*/  @!P1 PRMT R80, R0, 0x7610, R80 ;  /* 0x0000761000509816 */ /* 0x000fe20000000050 */
[----:B---3--:R-:W4:Y:S06]  /*4660*/  @!P1 LDC R41, c[0x0][0x880] ;  /* 0x00022000ff299b82 */ /* 0x008f2c0000000800 */
.L_x_77:
[----:B----45:R-:W-:Y:S01]  /*4670*/  @!P0 FSETP.EQ.AND P1, PT, R41, RZ, PT ;  /* 0x000000ff2900820b */ /* 0x030fe20003f22000 */
[----:B------:R-:W-:Y:S01]  /*4680*/  @!UPT UIADD3 URZ, UPT, UPT, URZ, URZ, URZ ;  /* 0x000000fffffff290 */ /* 0x000fe2000fffe0ff */
[----:B------:R-:W-:Y:S11]  /*4690*/  @!P0 BRA `(.L_x_78) ;  /* 0x0000000000188947 */ /* 0x000ff60003800000 */
[----:B------:R-:W-:Y:S02]  /*46a0*/  LOP3.LUT P0, RZ, R80, 0xff, RZ, 0xc0, !PT ;  /* 0x000000ff50ff7812 */ /* 0x000fe4000780c0ff */
[----:B------:R-:W-:Y:S04]  /*46b0*/  ISETP.NE.U32.AND P1, PT, R2, RZ, PT ;  /* 0x000000ff0200720c */ /* 0x000fe80003f25070 */
[----:B------:R-:W-:Y:S04]  /*46c0*/  ISETP.NE.AND.EX P1, PT, R3, RZ, PT, P1 ;  /* 0x000000ff0300720c */ /* 0x000fe80003f25310 */
[----:B------:R-:W-:Y:S03]  /*46d0*/  PLOP3.LUT P1, PT, P1, PT, PT, 0x8, 0x80 ;  /* 0x000000000080781c */ /* 0x000fe60000f2e170 */
[----:B------:R-:W-:Y:S11]  /*46e0*/  @P0 FSETP.EQ.AND P1, PT, R41, RZ, PT ;  /* 0x000000ff2900020b */ /* 0x000ff60003f22000 */
[----:B------:R-:W-:Y:S02]  /*46f0*/  @!UPT UIADD3 URZ, UPT, UPT, URZ, URZ, URZ ;  /* 0x000000fffffff290 */ /* 0x000fe4000fffe0ff */
.L_x_78:
[----:B------:R-:W3:Y:S01]  /*4700*/  SYNCS.PHASECHK.TRANS64.TRYWAIT P2, [UR21+0x40], R9 ;  /* 0x00004009ff0075a7 */ /* 0x000ee20008041115 */
[----:B------:R-:W-:Y:S04]  /*4710*/  ELECT P0, URZ, PT ;  /* 0x0000000000ff782f */ /* 0x000fe80003800000 */
[----:B------:R-:W-:Y:S11]  /*4720*/  PLOP3.LUT P1, PT, P1, P0, PT, 0xf2, 0x2f ;  /* 0x00000000002f781c */ /* 0x000ff60000f21e72 */
[----:B------:R-:W-:Y:S02]  /*4730*/  @!UPT UIADD3 URZ, UPT, UPT, URZ, URZ, URZ ;  /* 0x000000fffffff290 */ /* 0x000fe4000fffe0ff */
[----:B------:R-:W-:Y:S05]  /*4740*/  @!P1 IADD3 R8, P0, PT, R16, 0x580, RZ ;  /* 0x0000058010089810 */ /* 0x000fea0007f1e0ff */
[----:B------:R-:W-:Y:S01]  /*4750*/  @!P1 IMAD.X R6, RZ, RZ, R17, P0 ;  /* 0x000000ffff069224 */ /* 0x000fe200000e0611 */
[----:B---3--:R-:W-:Y:S07]  /*4760*/  @!P2 BRA `(.L_x_79) ;  /* 0x000000500094a947 */ /* 0x008fee0003800000 */
.L_x_162:
[----:B------:R-:W-:Y:S01]  /*4770*/  @!P1 R2UR UR5, R8 ;  /* 0x00000000080592ca */ /* 0x000fe200000e0000 */
[----:B------:R-:W-:Y:S01]  /*4780*/  VOTEU.ALL UP0, P1 ;  /* 0x0000000000ff7886 */ /* 0x000fe20000800000 */
[----:B------:R-:W-:Y:S01]  /*4790*/  @!P1 R2UR UR4, R6 ;  /* 0x00000000060492ca */ /* 0x000fe200000e0000 */
[----:B--2---:R-:W-:Y:S01]  /*47a0*/  @!P1 IMAD.MOV.U32 R0, RZ, RZ, 0x2000 ;  /* 0x00002000ff009424 */ /* 0x004fe200078e00ff */
[----:B------:R-:W-:Y:S01]  /*47b0*/  UMOV UR8, 0x0 ;  /* 0x0000000000087882 */ /* 0x000fe20000000000 */
[----:B------:R-:W-:Y:S01]  /*47c0*/  UMOV UR9, 0x10000000 ;  /* 0x1000000000097882 */ /* 0x000fe20000000000 */
[----:B------:R-:W-:Y:S01]  /*47d0*/  @!UP0 UIADD3 UR32, UPT, UPT, UR21, 0x200, URZ ;  /* 0x0000020015208890 */ /* 0x000fe2000fffe0ff */
[----:B------:R-:W-:Y:S01]  /*47e0*/  @!P1 IADD3 R8, P0, PT, R16, 0x580, RZ ;  /* 0x0000058010089810 */ /* 0x000fe20007f1e0ff */
[----:B------:R-:W-:Y:S01]  /*47f0*/  VOTEU.ALL UP0, P1 ;  /* 0x0000000000ff7886 */ /* 0x000fe20000800000 */
[----:B------:R-:W-:Y:S03]  /*4800*/  UPRMT UR6, UR47, 0x654, UR33 ;  /* 0x000006542f067896 */ /* 0x000fe60008000021 */
[----:B------:R-:W-:Y:S02]  /*4810*/  @!P1 IMAD.X R6, RZ, RZ, R17, P0 ;  /* 0x000000ffff069224 */ /* 0x000fe400000e0611 */
[----:B------:R-:W-:Y:S02]  /*4820*/  IMAD.U32 R10, RZ, RZ, UR5 ;  /* 0x00000005ff0a7e24 */ /* 0x000fe4000f8e00ff */
[----:B------:R-:W-:Y:S03]  /*4830*/  IMAD.U32 R11, RZ, RZ, UR4 ;  /* 0x00000004ff0b7e24 */ /* 0x000fe6000f8e00ff */
[----:B------:R-:W-:Y:S02]  /*4840*/  @!P1 R2UR UR4, R10 ;  /* 0x000000000a0492ca */ /* 0x000fe400000e0000 */
[----:B------:R-:W-:Y:S11]  /*4850*/  @!P1 R2UR UR5, R11 ;  /* 0x000000000b0592ca */ /* 0x000ff600000e0000 */
[----:B------:R-:W-:Y:S02]  /*4860*/  @!UPT UIADD3 URZ, UPT, UPT, URZ, URZ, URZ ;  /* 0x000000fffffff290 */ /* 0x000fe4000fffe0ff */
[----:B------:R2:W-:Y:S01]  /*4870*/  @!UP0 UTMALDG.3D [UR32], [UR4], desc[UR8] ;  /* 0x00000820040085b4 */ /* 0x0005e20008011000 */
[----:B------:R2:W-:Y:S01]  /*4880*/  @!P1 SYNCS.ARRIVE.TRANS64.RED.A0TR RZ, [UR21+0x20], R0 ;  /* 0x00002000ffff99a7 */ /* 0x0005e20008300415 */
[----:B------:R-:W-:Y:S01]  /*4890*/  SYNCS.ARRIVE.TRANS64.RED.A1T0 RZ, [UR6], RZ ;  /* 0x000000ffffff79a7 */ /* 0x000fe20008100406 */
[----:B------:R-:W3:Y:S02]  /*48a0*/  SYNCS.PHASECHK.TRANS64.TRYWAIT P2, [UR21+0x48], R9 ;  /* 0x00004809ff0075a7 */ /* 0x000ee40008041115 */
[----:B--23--:R-:W-:Y:S05]  /*48b0*/  @!P2 BRA `(.L_x_80) ;  /* 0x000000500058a947 */ /* 0x00cfea0003800000 */
.L_x_164:
        /* <DEDUP_REMOVED lines=8> */
[----:B------:R-:W-:Y:S01]  /*4940*/  @!UP0 UIADD3 UR24, UPT, UPT, UR21, 0x2200, URZ ;  /* 0x0000220015188890 */ /* 0x000fe2000fffe0ff */
[----:B------:R-:W-:Y:S01]  /*4950*/  VOTEU.ALL UP0, P1 ;  /* 0x0000000000ff7886 */ /* 0x000fe20000800000 */
[----:B------:R-:W-:Y:S01]  /*4960*/  UMOV UR27, UR35 ;  /* 0x00000023001b7c82 */ /* 0x000fe20008000000 */
[----:B------:R-:W-:Y:S02]  /*4970*/  UMOV UR28, UR36 ;  /* 0x00000024001c7c82 */ /* 0x000fe40008000000 */
[----:B------:R-:W-:Y:S01]  /*4980*/  IMAD.U32 R10, RZ, RZ, UR5 ;  /* 0x00000005ff0a7e24 */ /* 0x000fe2000f8e00ff */
[----:B------:R-:W-:Y:S01]  /*4990*/  UPRMT UR6, UR47, 0x654, UR25 ;  /* 0x000006542f067896 */ /* 0x000fe20008000019 */
[----:B------:R-:W-:Y:S02]  /*49a0*/  IMAD.U32 R11, RZ, RZ, UR4 ;  /* 0x00000004ff0b7e24 */ /* 0x000fe4000f8e00ff */
[----:B------:R-:W-:Y:S01]  /*49b0*/  @!P1 IMAD.X R6, RZ, RZ, R17, P0 ;  /* 0x000000ffff069224 */ /* 0x000fe200000e0611 */
        /* <DEDUP_REMOVED lines=8> */
.L_x_166:
[----:B------:R-:W-:Y:S01]  /*4a40*/  @!P1 R2UR UR5, R8 ;  /* 0x00000000080592ca */ /* 0x000fe200000e0000 */
[----:B------:R-:W-:Y:S01]  /*4a50*/  VOTEU.ALL UP0, P1 ;  /* 0x0000000000ff7886 */ /* 0x000fe20000800000 */
[----:B------:R-:W-:Y:S01]  /*4a60*/  @!P1 R2UR UR4, R6 ;  /* 0x00000000060492ca */ /* 0x000fe200000e0000 */
[----:B--2---:R-:W-:Y:S01]  /*4a70*/  @!P1 IMAD.MOV.U32 R0, RZ, RZ, 0x2000 ;  /* 0x00002000ff009424 */ /* 0x004fe200078e00ff */
[----:B------:R-:W-:Y:S01]  /*4a80*/  UMOV UR8, 0x0 ;  /* 0x0000000000087882 */ /* 0x000fe20000000000 */
[----:B------:R-:W-:Y:S01]  /*4a90*/  UMOV UR9, 0x10000000 ;  /* 0x1000000000097882 */ /* 0x000fe20000000000 */
[----:B------:R-:W-:Y:S01]  /*4aa0*/  @!UP0 UIADD3 UR18, UPT, UPT, UR34, 0x40, URZ ;  /* 0x0000004022128890 */ /* 0x000fe2000fffe0ff */
[----:B------:R-:W-:Y:S01]  /*4ab0*/  VIADD R14, R14, 0x1 ;  /* 0x000000010e0e7836 */ /* 0x000fe20000000000 */
[----:B------:R-:W-:Y:S01]  /*4ac0*/  @!UP0 UIADD3 UR16, UPT, UPT, UR21, 0x4200, URZ ;  /* 0x0000420015108890 */ /* 0x000fe2000fffe0ff */
[----:B------:R-:W-:Y:S01]  /*4ad0*/  VOTEU.ALL UP0, P1 ;  /* 0x0000000000ff7886 */ /* 0x000fe20000800000 */
[----:B------:R-:W-:Y:S01]  /*4ae0*/  UMOV UR19, UR35 ;  /* 0x0000002300137c82 */ /* 0x000fe20008000000 */
[----:B------:R-:W-:Y:S02]  /*4af0*/  UMOV UR20, UR36 ;  /* 0x0000002400147c82 */ /* 0x000fe40008000000 */
[----:B------:R-:W-:Y:S01]  /*4b00*/  IMAD.U32 R10, RZ, RZ, UR5 ;  /* 0x00000005ff0a7e24 */ /* 0x000fe2000f8e00ff */
[----:B------:R-:W-:Y:S01]  /*4b10*/  UPRMT UR6, UR47, 0x654, UR17 ;  /* 0x000006542f067896 */ /* 0x000fe20008000011 */
        /* <DEDUP_REMOVED lines=9> */
.L_x_168:
[----:B------:R-:W-:Y:S01]  /*4bb0*/  @!P1 IADD3 R6, P0, PT, R16, 0x580, RZ ;  /* 0x0000058010069810 */ /* 0x000fe20007f1e0ff */
[----:B------:R-:W-:Y:S01]  /*4bc0*/  VOTEU.ALL UP0, P1 ;  /* 0x0000000000ff7886 */ /* 0x000fe20000800000 */
[----:B------:R-:W-:Y:S01]  /*4bd0*/  UMOV UR6, 0x0 ;  /* 0x0000000000067882 */ /* 0x000fe20000000000 */
[----:B------:R-:W-:Y:S01]  /*4be0*/  UMOV UR7, 0x10000000 ;  /* 0x1000000000077882 */ /* 0x000fe20000000000 */
[----:B------:R-:W-:Y:S01]  /*4bf0*/  @!P1 R2UR UR5, R6 ;  /* 0x00000000060592ca */ /* 0x000fe200000e0000 */
[----:B--2---:R-:W-:Y:S01]  /*4c00*/  @!P1 IMAD.X R0, RZ, RZ, R17, P0 ;  /* 0x000000ffff009224 */ /* 0x004fe200000e0611 */
[----:B------:R-:W-:Y:S01]  /*4c10*/  @!UP0 UIADD3 UR10, UPT, UPT, UR34, 0x60, URZ ;  /* 0x00000060220a8890 */ /* 0x000fe2000fffe0ff */
[----:B------:R-:W-:Y:S01]  /*4c20*/  R2UR UR16, R82 ;  /* 0x00000000521072ca */ /* 0x000fe200000e0000 */
[----:B------:R-:W-:Y:S01]  /*4c30*/  @!UP0 UIADD3 UR8, UPT, UPT, UR21, 0x6200, URZ ;  /* 0x0000620015088890 */ /* 0x000fe2000fffe0ff */
[----:B------:R-:W-:Y:S01]  /*4c40*/  ISETP.NE.AND P0, PT, R14, 0x2, PT ;  /* 0x000000020e00780c */ /* 0x000fe20003f05270 */
[----:B------:R-:W-:Y:S01]  /*4c50*/  @!UP0 UIADD3 UR9, UPT, UPT, UR21, 0x38, URZ ;  /* 0x0000003815098890 */ /* 0x000fe2000fffe0ff */
[----:B------:R-:W-:Y:S01]  /*4c60*/  @!P1 R2UR UR4, R0 ;  /* 0x00000000000492ca */ /* 0x000fe200000e0000 */
[----:B------:R-:W-:Y:S01]  /*4c70*/  VOTEU.ALL UP0, P1 ;  /* 0x0000000000ff7886 */ /* 0x000fe20000800000 */
[----:B------:R-:W-:Y:S01]  /*4c80*/  UMOV UR11, UR35 ;  /* 0x00000023000b7c82 */ /* 0x000fe20008000000 */
[----:B------:R-:W-:Y:S01]  /*4c90*/  UMOV UR12, UR36 ;  /* 0x00000024000c7c82 */ /* 0x000fe20008000000 */
[----:B------:R-:W-:Y:S01]  /*4ca0*/  SEL R0, RZ, 0x1, P0 ;  /* 0x00000001ff007807 */ /* 0x000fe20000000000 */
[----:B------:R-:W-:Y:S01]  /*4cb0*/  UIADD3 UR20, UPT, UPT, UR13, UR63, URZ ;  /* 0x0000003f0d147290 */ /* 0x000fe2000fffe0ff */
[----:B------:R-:W-:Y:S01]  /*4cc0*/  IMAD.U32 R8, RZ, RZ, UR5 ;  /* 0x00000005ff087e24 */ /* 0x000fe2000f8e00ff */
[----:B------:R-:W-:Y:S01]  /*4cd0*/  LOP3.LUT R15, R15, 0x1, RZ, 0x3c, !PT ;  /* 0x000000010f0f7812 */ /* 0x000fe200078e3cff */
[----:B------:R-:W-:Y:S01]  /*4ce0*/  UPLOP3.LUT UP3, UPT, UPT, UPT, UPT, 0x80, 0x8 ;  /* 0x000000000008789c */ /* 0x000fe20003f6f070 */
[----:B------:R-:W-:Y:S01]  /*4cf0*/  LOP3.LUT R13, R13, R0, RZ, 0x3c, !PT ;  /* 0x000000000d0d7212 */ /* 0x000fe200078e3cff */
[----:B------:R-:W-:Y:S01]  /*4d00*/  UIADD3 UR16, UPT, UPT, UR14, UR16, URZ ;  /* 0x000000100e107290 */ /* 0x000fe2000fffe0ff */
[----:B------:R-:W-:Y:S01]  /*4d10*/  SEL R14, R14, RZ, P0 ;  /* 0x000000ff0e0e7207 */ /* 0x000fe20000000000 */
[----:B------:R-:W-:Y:S01]  /*4d20*/  UMOV UR36, UR29 ;  /* 0x0000001d00247c82 */ /* 0x000fe20008000000 */
[----:B------:R-:W-:Y:S01]  /*4d30*/  IMAD.U32 R9, RZ, RZ, UR4 ;  /* 0x00000004ff097e24 */ /* 0x000fe2000f8e00ff */
[----:B------:R-:W-:Y:S04]  /*4d40*/  @!P1 R2UR UR4, R8 ;  /* 0x00000000080492ca */ /* 0x000fe800000e0000 */
[----:B------:R-:W-:Y:S11]  /*4d50*/  @!P1 R2UR UR5, R9 ;  /* 0x00000000090592ca */ /* 0x000ff600000e0000 */
[----:B------:R-:W-:Y:S02]  /*4d60*/  @!UPT UIADD3 URZ, UPT, UPT, URZ, URZ, URZ ;  /* 0x000000fffffff290 */ /* 0x000fe4000fffe0ff */
[----:B------:R2:W-:Y:S01]  /*4d70*/  @!UP0 UTMALDG.3D [UR8], [UR4], desc[UR6] ;  /* 0x00000608040085b4 */ /* 0x0005e20008011000 */
[----:B------:R2:W-:Y:S01]  /*4d80*/  @!P1 SYNCS.ARRIVE.TRANS64.RED.A0TR RZ, [UR21+0x38], R7 ;  /* 0x00003807ffff99a7 */ /* 0x0005e20008300415 */
[----:B------:R-:W-:Y:S01]  /*4d90*/  SYNCS.ARRIVE.TRANS64.RED.A1T0 RZ, [UR37], RZ ;  /* 0x000000ffffff79a7 */ /* 0x000fe20008100425 */
[----:B------:R-:W-:Y:S05]  /*4da0*/  BRA.U UP1, `(.L_x_83) ;  /* 0xfffffff101687547 */ /* 0x000fea000b83ffff */
[----:B------:R-:W-:-:S04]  /*4db0*/  SHF.L.U32 R3, R15, 0x1f, RZ ;  /* 0x0000001f0f037819 */ /* 0x000fc800000006ff */
[----:B------:R-:W3:Y:S02]  /*4dc0*/  SYNCS.PHASECHK.TRANS64.TRYWAIT P0, [UR21+0x40], R3 ;  /* 0x00004003ff0075a7 */ /* 0x000ee40008001115 */
[----:B---3--:R-:W-:Y:S05]  /*4dd0*/  @!P0 BRA `(.L_x_84) ;  /* 0x0000004c00588947 */ /* 0x008fea0003800000 */
.L_x_170:
[----:B------:R-:W4:Y:S02]  /*4de0*/  SYNCS.PHASECHK.TRANS64.TRYWAIT P0, [UR21+0x48], R3 ;  /* 0x00004803ff0075a7 */ /* 0x000f240008001115 */
[----:B----4-:R-:W-:Y:S05]  /*4df0*/  @!P0 BRA `(.L_x_85) ;  /* 0x0000004c00688947 */ /* 0x010fea0003800000 */
.L_x_172:
[----:B------:R-:W4:Y:S02]  /*4e00*/  SYNCS.PHASECHK.TRANS64.TRYWAIT P0, [UR21+0x50], R3 ;  /* 0x00005003ff0075a7 */ /* 0x000f240008001115 */
[----:B----4-:R-:W-:Y:S05]  /*4e10*/  @!P0 BRA `(.L_x_86) ;  /* 0x0000004c00788947 */ /* 0x010fea0003800000 */
.L_x_174:
[----:B---3--:R-:W-:-:S07]  /*4e20*/  MOV R0, UR21 ;  /* 0x0000001500007c02 */ /* 0x008fce0008000f00 */
.L_x_87:
[----:B---3--:R-:W-:-:S04]  /*4e30*/  SHF.L.U32 R3, R15, 0x1f, RZ ;  /* 0x0000001f0f037819 */ /* 0x008fc800000006ff */
[----:B------:R3:W4:Y:S03]  /*4e40*/  SYNCS.PHASECHK.TRANS64.TRYWAIT P0, [R0+URZ+0x58], R3 ;  /* 0x00005803000075a7 */ /* 0x00072600080011ff */
[----:B----4-:R-:W-:Y:S05]  /*4e50*/  @!P0 NANOSLEEP.SYNCS 0x989680 ;  /* 0x009896800000895d */ /* 0x010fea0003900000 */
[----:B------:R-:W4:Y:S02]  /*4e60*/  @!P0 SYNCS.PHASECHK.TRANS64 P0, [R0+URZ+0x58], R3 ;  /* 0x00005803000085a7 */ /* 0x000f2400080010ff */
[----:B-12-4-:R-:W-:Y:S05]  /*4e70*/  @P0 EXIT ;  /* 0x000000000000094d */ /* 0x016fea0003800000 */
[----:B------:R-:W-:Y:S05]  /*4e80*/  BRA `(.L_x_87) ;  /* 0xfffffffc00e87947 */ /* 0x000fea000383ffff */
.L_x_72:
[----:B------:R-:W-:-:S06]  /*4e90*/  UISETP.GE.AND UP0, UPT, UR17, 0x4, UPT ;  /* 0x000000041100788c */ /* 0x000fcc000bf06270 */
[----:B------:R-:W-:-:S13]  /*4ea0*/  PLOP3.LUT P0, PT, PT, PT, UP0, 0x80, 0x8 ;  /* 0x000000000008781c */ /* 0x000fda0003f0f008 */
[----:B------:R-:W-:Y:S05]  /*4eb0*/  @!P0 EXIT ;  /* 0x000000000000894d */ /* 0x000fea0003800000 */
[----:B------:R-:W-:Y:S01]  /*4ec0*/  BAR.SYNC.DEFER_BLOCKING 0x6, 0xa0 ;  /* 0x0182800000007b1d */ /* 0x000fe20000010000 */
[C---:B------:R-:W-:Y:S01]  /*4ed0*/  IMAD.SHL.U32 R2, R94.reuse, 0x20, RZ ;  /* 0x000000205e027824 */ /* 0x040fe200078e00ff */
[C---:B------:R-:W-:Y:S01]  /*4ee0*/  SHF.L.U32 R37, R94.reuse, 0x10, RZ ;  /* 0x000000105e257819 */ /* 0x040fe200000006ff */
[C---:B------:R-:W-:Y:S01]  /*4ef0*/  IMAD.SHL.U32 R93, R94.reuse, 0x4, RZ ;  /* 0x000000045e5d7824 */ /* 0x040fe200078e00ff */
[----:B------:R-:W-:Y:S01]  /*4f00*/  LOP3.LUT R95, R94, 0x60, RZ, 0xc0, !PT ;  /* 0x000000605e5f7812 */ /* 0x000fe200078ec0ff */
[----:B------:R-:W-:Y:S01]  /*4f10*/  HFMA2 R86, -RZ, RZ, 0, 0 ;  /* 0x00000000ff567431 */ /* 0x000fe200000001ff */
[----:B------:R-:W-:Y:S02]  /*4f20*/  UMOV UR44, 0x400 ;  /* 0x00000400002c7882 */ /* 0x000fe40000000000 */
[----:B------:R-:W1:Y:S01]  /*4f30*/  LDC.64 R78, c[0x0][0x8b0] ;  /* 0x00022c00ff4e7b82 */ /* 0x000e620000000a00 */
[----:B------:R-:W-:Y:S01]  /*4f40*/  ULEA UR44, UR47, UR44, 0x18 ;  /* 0x0000002c2f2c7291 */ /* 0x000fe2000f8ec0ff */
[----:B------:R-:W-:Y:S01]  /*4f50*/  LOP3.LUT R6, R2, 0xc0, RZ, 0xc0, !PT ;  /* 0x000000c002067812 */ /* 0x000fe200078ec0ff */
[----:B------:R-:W2:Y:S01]  /*4f60*/  LDCU.64 UR6, c[0x0][0x890] ;  /* 0x00011200ff0677ac */ /* 0x000ea20008000a00 */
[----:B------:R-:W-:Y:S01]  /*4f70*/  LOP3.LUT R92, R94, 0x2, RZ, 0xc0, !PT ;  /* 0x000000025e5c7812 */ /* 0x000fe200078ec0ff */
[----:B------:R-:W-:Y:S01]  /*4f80*/  IMAD.MOV.U32 R90, RZ, RZ, 0x1 ;  /* 0x00000001ff5a7424 */ /* 0x000fe200078e00ff */
[----:B------:R-:W-:Y:S01]  /*4f90*/  LOP3.LUT R93, R6, 0x18, R93, 0xf8, !PT ;  /* 0x00000018065d7812 */ /* 0x000fe200078ef85d */
[----:B------:R-:W-:Y:S01]  /*4fa0*/  UIADD3 UR4, UPT, UPT, UR44, 0x200, URZ ;  /* 0x000002002c047890 */ /* 0x000fe2000fffe0ff */
[----:B------:R-:W3:Y:S01]  /*4fb0*/  LDC.64 R76, c[0x0][0x8a8] ;  /* 0x00022a00ff4c7b82 */ /* 0x000ee20000000a00 */
[----:B------:R-:W-:Y:S01]  /*4fc0*/  LOP3.LUT R37, R37, 0x600000, RZ, 0xc0, !PT ;  /* 0x0060000025257812 */ /* 0x000fe200078ec0ff */
[----:B------:R-:W-:Y:S01]  /*4fd0*/  IMAD.MOV.U32 R36, RZ, RZ, RZ ;  /* 0x000000ffff247224 */ /* 0x000fe200078e00ff */
[----:B------:R-:W-:-:S02]  /*4fe0*/  LOP3.LUT R93, R93, 0xf20, R2, 0xf8, !PT ;  /* 0x00000f205d5d7812 */ /* 0x000fc400078ef802 */
[----:B------:R-:W-:Y:S01]  /*4ff0*/  CS2R R88, SRZ ;  /* 0x0000000000587805 */ /* 0x000fe2000001ff00 */
[----:B------:R-:W-:Y:S01]  /*5000*/  IMAD.U32 R84, RZ, RZ, UR4 ;  /* 0x00000004ff547e24 */ /* 0x000fe2000f8e00ff */
[----:B------:R-:W-:Y:S01]  /*5010*/  LOP3.LUT R94, R94, 0x4, RZ, 0xc0, !PT ;  /* 0x000000045e5e7812 */ /* 0x000fe200078ec0ff */
[----:B------:R-:W4:Y:S01]  /*5020*/  LDCU UR60, c[0x0][0x370] ;  /* 0x00006e00ff3c77ac */ /* 0x000f220008000800 */
[----:B------:R-:W4:Y:S02]  /*5030*/  LDS R0, [UR44+0x120] ;  /* 0x0001202cff007984 */ /* 0x000f240008000800 */
[----:B------:R-:W-:Y:S01]  /*5040*/  LEA R93, R93, R84, 0x1 ;  /* 0x000000545d5d7211 */ /* 0x000fe200078e08ff */
[----:B------:R-:W1:Y:S01]  /*5050*/  LDCU UR43, c[0x0][0xb0c] ;  /* 0x00016180ff2b77ac */ /* 0x000e620008000800 */
[----:B--2---:R-:W-:Y:S01]  /*5060*/  IMAD.U32 R97, RZ, RZ, UR6 ;  /* 0x00000006ff617e24 */ /* 0x004fe2000f8e00ff */
[----:B------:R-:W-:Y:S02]  /*5070*/  MOV R96, UR7 ;  /* 0x0000000700607c02 */ /* 0x000fe40008000f00 */
[--C-:B------:R-:W-:Y:S01]  /*5080*/  IMAD R92, R92, -0x10, R93.reuse ;  /* 0xfffffff05c5c7824 */ /* 0x100fe200078e025d */
[----:B------:R-:W2:Y:S01]  /*5090*/  LDCU UR39, c[0x0][0xb30] ;  /* 0x00016600ff2777ac */ /* 0x000ea20008000800 */
[----:B------:R-:W-:Y:S01]  /*50a0*/  IMAD R91, R94, -0x10, R93 ;  /* 0xfffffff05e5b7824 */ /* 0x000fe200078e025d */
[----:B------:R-:W1:Y:S01]  /*50b0*/  LDCU.64 UR54, c[0x0][0x888] ;  /* 0x00011100ff3677ac */ /* 0x000e620008000a00 */
[----:B------:R-:W1:Y:S01]  /*50c0*/  LDCU.64 UR40, c[0x0][0xb28] ;  /* 0x00016500ff2877ac */ /* 0x000e620008000a00 */
[----:B------:R-:W1:Y:S01]  /*50d0*/  LDCU.128 UR56, c[0x0][0xb10] ;  /* 0x00016200ff3877ac */ /* 0x000e620008000c00 */
[----:B------:R-:W1:Y:S01]  /*50e0*/  LDCU UR53, c[0x0][0x374] ;  /* 0x00006e80ff3577ac */ /* 0x000e620008000800 */
[----:B------:R-:W-:Y:S01]  /*50f0*/  UMOV UR52, URZ ;  /* 0x000000ff00347c82 */ /* 0x000fe20008000000 */
[----:B------:R-:W-:Y:S01]  /*5100*/  UMOV UR46, URZ ;  /* 0x000000ff002e7c82 */ /* 0x000fe20008000000 */
[----:B-1234-:R-:W-:-:S07]  /*5110*/  IMAD.IADD R37, R0, 0x1, R37 ;  /* 0x0000000100257824 */ /* 0x01efce00078e0225 */
.L_x_131:
[----:B------:R-:W-:Y:S02]  /*5120*/  LEA R3, R86, UR44, 0x3 ;  /* 0x0000002c56037c11 */ /* 0x000fe4000f8e18ff */
[----:B------:R-:W-:Y:S02]  /*5130*/  SHF.L.U32 R0, R88, 0x1f, RZ ;  /* 0x0000001f58007819 */ /* 0x000fe400000006ff */
[----:B------:R-:W-:Y:S02]  /*5140*/  LEA R5, R86, UR44, 0x4 ;  /* 0x0000002c56057c11 */ /* 0x000fe4000f8e20ff */
[----:B-1----:R-:W1:Y:S02]  /*5150*/  SYNCS.PHASECHK.TRANS64.TRYWAIT P0, [R3+URZ+0x70], R0 ;  /* 0x00007000030075a7 */ /* 0x002e6400080011ff */
[----:B-12---:R-:W-:Y:S05]  /*5160*/  @!P0 BRA `(.L_x_88) ;  /* 0x0000004800bc8947 */ /* 0x006fea0003800000 */
.L_x_175:
        /* <DEDUP_REMOVED lines=11> */
[----:B------:R-:W-:Y:S01]  /*5220*/  PLOP3.LUT P0, PT, PT, PT, UP1, 0x80, 0x8 ;  /* 0x000000000008781c */ /* 0x000fe20003f0f018 */
[----:B------:R-:W-:Y:S11]  /*5230*/  UP2UR UR62, UPR, URZ, 0x2 ;  /* 0x00000002ff3e7883 */ /* 0x000ff60008000000 */
[----:B------:R-:W-:Y:S01]  /*5240*/  @!UPT UIADD3 URZ, UPT, UPT, URZ, URZ, URZ ;  /* 0x000000fffffff290 */ /* 0x000fe2000fffe0ff */
[----:B-1----:R-:W-:Y:S02]  /*5250*/  @P0 SHF.R.U32.HI R0, RZ, 0x10, R5 ;  /* 0x00000010ff000819 */ /* 0x002fe40000011605 */
        /* <DEDUP_REMOVED lines=12> */
[----:B------:R-:W2:Y:S01]  /*5320*/  LDCU UR12, c[0x0][0xb20] ;  /* 0x00016400ff0c77ac */ /* 0x000ea20008000800 */
[----:B------:R-:W-:Y:S02]  /*5330*/  UIMAD.WIDE.U32 UR4, UR53, UR59, URZ ;  /* 0x0000003b350472a5 */ /* 0x000fe4000f8e00ff */
[----:B------:R-:W-:Y:S02]  /*5340*/  UIMAD.WIDE.U32 UR6, UR60, UR56, URZ ;  /* 0x000000383c0672a5 */ /* 0x000fe4000f8e00ff */
[----:B------:R-:W-:Y:S02]  /*5350*/  UISETP.NE.AND UP0, UPT, UR58, 0x1, UPT ;  /* 0x000000013a00788c */ /* 0x000fe4000bf05270 */
[----:B------:R-:W-:Y:S02]  /*5360*/  UIMAD.WIDE.U32 UR8, UR37, UR59, URZ ;  /* 0x0000003b250872a5 */ /* 0x000fe4000f8e00ff */
[----:B------:R-:W-:Y:S02]  /*5370*/  UIMAD.WIDE.U32 UR10, UR38, UR56, URZ ;  /* 0x00000038260a72a5 */ /* 0x000fe4000f8e00ff */
[----:B------:R-:W-:Y:S02]  /*5380*/  UISETP.NE.AND UP1, UPT, UR43, 0x1, UPT ;  /* 0x000000012b00788c */ /* 0x000fe4000bf25270 */
[----:B------:R-:W-:Y:S01]  /*5390*/  UISETP.NE.AND UP2, UPT, UR42, 0x1, UPT ;  /* 0x000000012a00788c */ /* 0x000fe2000bf45270 */
[----:B------:R-:W-:Y:S02]  /*53a0*/  UMOV UR4, UR5 ;  /* 0x0000000500047c82 */ /* 0x000fe40008000000 */
[----:B--2---:R-:W-:Y:S03]  /*53b0*/  USHF.R.U32.HI UR5, URZ, UR12, UR4 ;  /* 0x0000000cff057299 */ /* 0x004fe60008011604 */
[----:B------:R-:W-:Y:S02]  /*53c0*/  UMOV UR4, UR7 ;  /* 0x0000000700047c82 */ /* 0x000fe40008000000 */
[----:B------:R-:W-:Y:S02]  /*53d0*/  USHF.R.U32.HI UR7, URZ, UR57, UR4 ;  /* 0x00000039ff077299 */ /* 0x000fe40008011604 */
[----:B------:R-:W-:Y:S02]  /*53e0*/  USEL UR4, UR53, UR5, !UP0 ;  /* 0x0000000535047287 */ /* 0x000fe4000c000000 */
[----:B------:R-:W-:Y:S01]  /*53f0*/  USEL UR7, UR60, UR7, !UP1 ;  /* 0x000000073c077287 */ /* 0x000fe2000c800000 */
[----:B------:R-:W-:Y:S01]  /*5400*/  UMOV UR5, UR9 ;  /* 0x0000000900057c82 */ /* 0x000fe20008000000 */
[----:B------:R-:W-:Y:S02]  /*5410*/  UIMAD.WIDE.U32 UR8, UR4, UR40, URZ ;  /* 0x00000028040872a5 */ /* 0x000fe4000f8e00ff */
[----:B------:R-:W-:Y:S03]  /*5420*/  USHF.R.U32.HI UR6, URZ, UR12, UR5 ;  /* 0x0000000cff067299 */ /* 0x000fe60008011605 */
[----:B------:R-:W-:Y:S01]  /*5430*/  UMOV UR5, UR11 ;  /* 0x0000000b00057c82 */ /* 0x000fe20008000000 */
[----:B------:R-:W-:Y:S02]  /*5440*/  UIMAD.WIDE.U32 UR10, UR7, UR40, URZ ;  /* 0x00000028070a72a5 */ /* 0x000fe4000f8e00ff */
[----:B------:R-:W-:Y:S02]  /*5450*/  USHF.R.U32.HI UR12, URZ, UR57, UR5 ;  /* 0x00000039ff0c7299 */ /* 0x000fe40008011605 */
[----:B------:R-:W-:Y:S01]  /*5460*/  USEL UR6, UR37, UR6, !UP0 ;  /* 0x0000000625067287 */ /* 0x000fe2000c000000 */
[----:B------:R-:W-:Y:S02]  /*5470*/  UMOV UR5, UR9 ;  /* 0x0000000900057c82 */ /* 0x000fe40008000000 */
[----:B------:R-:W-:Y:S01]  /*5480*/  UMOV UR10, UR11 ;  /* 0x0000000b000a7c82 */ /* 0x000fe20008000000 */
[----:B------:R-:W-:Y:S02]  /*5490*/  @UP2 USHF.R.U32.HI UR4, URZ, UR41, UR5 ;  /* 0x00000029ff042299 */ /* 0x000fe40008011605 */
[----:B------:R-:W-:Y:S02]  /*54a0*/  @UP2 USHF.R.U32.HI UR7, URZ, UR41, UR10 ;  /* 0x00000029ff072299 */ /* 0x000fe4000801160a */
[----:B------:R-:W-:Y:S02]  /*54b0*/  UIMAD UR4, UR42, UR4, URZ ;  /* 0x000000042a0472a4 */ /* 0x000fe4000f8e02ff */
        /* <DEDUP_REMOVED lines=8> */
[----:B------:R-:W-:Y:S02]  /*5540*/  USEL UR11, UR6, UR4, !UP2 ;  /* 0x00000004060b7287 */ /* 0x000fe4000d000000 */
[----:B------:R-:W-:Y:S02]  /*5550*/  UIADD3 UR8, UPT, UPT, -UR5, URZ, URZ ;  /* 0x000000ff05087290 */ /* 0x000fe4000fffe1ff */
[----:B------:R-:W-:Y:S01]  /*5560*/  UIADD3 UR10, UPT, UPT, -UR11, URZ, URZ ;  /* 0x000000ff0b0a7290 */ /* 0x000fe2000fffe1ff */
[----:B------:R-:W-:Y:S01]  /*5570*/  @!UP0 UMOV UR4, UR9 ;  /* 0x0000000900048c82 */ /* 0x000fe20008000000 */
[----:B------:R-:W-:Y:S02]  /*5580*/  UIADD3 UR9, UPT, UPT, -UR6, URZ, URZ ;  /* 0x000000ff06097290 */ /* 0x000fe4000fffe1ff */
[----:B------:R-:W-:Y:S02]  /*5590*/  @!UP0 USHF.R.U32.HI UR4, URZ, UR41, UR4 ;  /* 0x00000029ff048299 */ /* 0x000fe40008011604 */
[----:B------:R-:W-:Y:S02]  /*55a0*/  UIMAD UR10, UR42, UR10, UR6 ;  /* 0x0000000a2a0a72a4 */ /* 0x000fe4000f8e0206 */
[----:B------:R-:W-:Y:S04]  /*55b0*/  @!UP0 USEL UR4, UR5, UR4, !UP2 ;  /* 0x0000000405048287 */ /* 0x000fe8000d000000 */
[----:B------:R-:W-:Y:S02]  /*55c0*/  @!UP0 UIMAD UR10, UR7, UR10, UR4 ;  /* 0x0000000a070a82a4 */ /* 0x000fe4000f8e0204 */
[----:B------:R-:W-:Y:S02]  /*55d0*/  @!UP0 UIADD3 UR11, UPT, UPT, UR11, -UR4, URZ ;  /* 0x800000040b0b8290 */ /* 0x000fe4000fffe0ff */
[----:B------:R-:W-:Y:S02]  /*55e0*/  UIMAD UR7, UR43, UR8, UR38 ;  /* 0x000000082b0772a4 */ /* 0x000fe4000f8e0226 */
[----:B------:R-:W-:Y:S02]  /*55f0*/  @!UP0 UIMAD UR6, UR11, UR42, UR5 ;  /* 0x0000002a0b0682a4 */ /* 0x000fe4000f8e0205 */
[----:B------:R-:W-:Y:S01]  /*5600*/  UIMAD UR4, UR58, UR9, UR37 ;  /* 0x000000093a0472a4 */ /* 0x000fe2000f8e0225 */
[----:B------:R-:W-:Y:S02]  /*5610*/  @!UP0 UMOV UR5, UR10 ;  /* 0x0000000a00058c82 */ /* 0x000fe40008000000 */
[----:B------:R-:W-:Y:S02]  /*5620*/  UIMAD UR38, UR5, UR43, UR7 ;  /* 0x0000002b052672a4 */ /* 0x000fe4000f8e0207 */
[----:B------:R-:W-:Y:S11]  /*5630*/  UIMAD UR37, UR6, UR58, UR4 ;  /* 0x0000003a062572a4 */ /* 0x000ff6000f8e0204 */
[----:B------:R-:W-:Y:S01]  /*5640*/  @!UPT UIADD3 URZ, UPT, UPT, URZ, URZ, URZ ;  /* 0x000000fffffff290 */ /* 0x000fe2000fffe0ff */
.L_x_89:
[----:B------:R-:W-:Y:S01]  /*5650*/  UISETP.NE.AND UP0, UPT, UR39, 0x1, UPT ;  /* 0x000000012700788c */ /* 0x000fe2000bf05270 */
[----:B------:R-:W-:Y:S01]  /*5660*/  LOP3.LUT P0, RZ, R84, 0x1b0, RZ, 0xc0, !PT ;  /* 0x000001b054ff7812 */ /* 0x000fe2000780c0ff */
[----:B------:R-:W-:Y:S01]  /*5670*/  USHF.L.U32 UR50, UR16, 0x7, URZ ;  /* 0x0000000710327899 */ /* 0x000fe200080006ff */
[----:B------:R-:W-:Y:S01]  /*5680*/  BSSY.RECONVERGENT B6, `(.L_x_90) ;  /* 0x0000034000067945 */ /* 0x000fe20003800200 */
[----:B------:R-:W-:Y:S01]  /*5690*/  USHF.L.U32 UR49, UR20, 0x7, URZ ;  /* 0x0000000714317899 */ /* 0x000fe200080006ff */
[----:B------:R-:W-:Y:S06]  /*56a0*/  IADD3 R86, PT, PT, R86, 0x1, RZ ;  /* 0x0000000156567810 */ /* 0x000fec0007ffe0ff */
[----:B------:R-:W2:Y:S01]  /*56b0*/  @!UP0 LDCU.128 UR12, c[0x0][0xb10] ;  /* 0x00016200ff0c87ac */ /* 0x000ea20008000c00 */
[----:B------:R-:W3:Y:S01]  /*56c0*/  @!UP0 LDCU UR5, c[0x0][0xb0c] ;  /* 0x00016180ff0587ac */ /* 0x000ee20008000800 */
[----:B------:R-:W4:Y:S01]  /*56d0*/  @!UP0 LDCU UR10, c[0x0][0xb20] ;  /* 0x00016400ff0a87ac */ /* 0x000f220008000800 */
[----:B--2---:R-:W-:Y:S02]  /*56e0*/  UIMAD.WIDE.U32 UR8, UR38, UR12, URZ ;  /* 0x0000000c260872a5 */ /* 0x004fe4000f8e00ff */
[----:B------:R-:W-:Y:S02]  /*56f0*/  UIMAD.WIDE.U32 UR6, UR37, UR15, URZ ;  /* 0x0000000f250672a5 */ /* 0x000fe4000f8e00ff */
[----:B------:R-:W-:Y:S03]  /*5700*/  @!UP0 UISETP.NE.AND UP1, UPT, UR14, 0x1, UPT ;  /* 0x000000010e00888c */ /* 0x000fe6000bf25270 */
[----:B------:R-:W-:Y:S01]  /*5710*/  @!UP0 UMOV UR4, UR9 ;  /* 0x0000000900048c82 */ /* 0x000fe20008000000 */
[----:B---3--:R-:W-:Y:S02]  /*5720*/  @!UP0 UISETP.NE.AND UP2, UPT, UR5, 0x1, UPT ;  /* 0x000000010500888c */ /* 0x008fe4000bf45270 */
[----:B------:R-:W-:Y:S01]  /*5730*/  @!UP0 USHF.R.U32.HI UR4, URZ, UR13, UR4 ;  /* 0x0000000dff048299 */ /* 0x000fe20008011604 */
[----:B------:R-:W-:Y:S02]  /*5740*/  @!UP0 UMOV UR6, UR7 ;  /* 0x0000000700068c82 */ /* 0x000fe40008000000 */
[----:B----4-:R-:W-:Y:S02]  /*5750*/  @!UP0 USHF.R.U32.HI UR6, URZ, UR10, UR6 ;  /* 0x0000000aff068299 */ /* 0x010fe40008011606 */
[----:B------:R-:W-:Y:S02]  /*5760*/  @!UP0 USEL UR7, UR38, UR4, !UP2 ;  /* 0x0000000426078287 */ /* 0x000fe4000d000000 */
[----:B------:R-:W-:Y:S04]  /*5770*/  @!UP0 USEL UR6, UR37, UR6, !UP1 ;  /* 0x0000000625068287 */ /* 0x000fe8000c800000 */
[----:B------:R-:W-:Y:S02]  /*5780*/  @!UP0 UIADD3 UR4, UPT, UPT, -UR7, UR6, URZ ;  /* 0x0000000607048290 */ /* 0x000fe4000fffe1ff */
[----:B------:R-:W-:Y:S02]  /*5790*/  @!UP0 UIADD3 UR6, UPT, UPT, UR7, -UR6, URZ ;  /* 0x8000000607068290 */ /* 0x000fe4000fffe0ff */
[----:B------:R-:W-:Y:S02]  /*57a0*/  @!UP0 UIMAD UR38, UR4, UR5, UR38 ;  /* 0x00000005042682a4 */ /* 0x000fe4000f8e0226 */
[----:B------:R-:W-:Y:S01]  /*57b0*/  @!UP0 UIMAD UR37, UR6, UR14, UR37 ;  /* 0x0000000e062582a4 */ /* 0x000fe2000f8e0225 */
[----:B------:R-:W-:Y:S11]  /*57c0*/  @!P0 BRA `(.L_x_91) ;  /* 0x00000000007c8947 */ /* 0x000ff60003800000 */
[----:B------:R-:W2:Y:S01]  /*57d0*/  LDCU.64 UR8, c[0x4][0x80] ;  /* 0x01001000ff0877ac */ /* 0x000ea20008000a00 */
[----:B------:R-:W-:Y:S01]  /*57e0*/  MOV R2, 0x0 ;  /* 0x0000000000027802 */ /* 0x000fe20000000f00 */
[----:B------:R-:W-:Y:S02]  /*57f0*/  HFMA2 R12, -RZ, RZ, 0, 5.9604644775390625e-08 ;  /* 0x00000001ff0c7431 */ /* 0x000fe400000001ff */
[----:B------:R-:W-:Y:S01]  /*5800*/  IMAD.MOV.U32 R8, RZ, RZ, 0x70 ;  /* 0x00000070ff087424 */ /* 0x000fe200078e00ff */
[----:B------:R3:W4:Y:S01]  /*5810*/  LDC.64 R14, c[0x4][R2] ;  /* 0x01000000020e7b82 */ /* 0x0007220000000a00 */
[----:B------:R-:W1:Y:S01]  /*5820*/  LDCU.64 UR6, c[0x4][0x88] ;  /* 0x01001100ff0677ac */ /* 0x000e620008000a00 */
[----:B------:R-:W-:Y:S01]  /*5830*/  IMAD.MOV.U32 R13, RZ, RZ, RZ ;  /* 0x000000ffff0d7224 */ /* 0x000fe200078e00ff */
[----:B------:R-:W1:Y:S01]  /*5840*/  LDCU.64 UR4, c[0x4][0x8] ;  /* 0x01000100ff0477ac */ /* 0x000e620008000a00 */
[----:B--2---:R-:W-:Y:S01]  /*5850*/  MOV R5, UR9 ;  /* 0x0000000900057c02 */ /* 0x004fe20008000f00 */
[----:B------:R-:W-:Y:S01]  /*5860*/  IMAD.U32 R4, RZ, RZ, UR8 ;  /* 0x00000008ff047e24 */ /* 0x000fe2000f8e00ff */
[----:B-1----:R-:W-:Y:S01]  /*5870*/  MOV R7, UR7 ;  /* 0x0000000700077c02 */ /* 0x002fe20008000f00 */
[----:B------:R-:W-:Y:S01]  /*5880*/  IMAD.U32 R6, RZ, RZ, UR6 ;  /* 0x00000006ff067e24 */ /* 0x000fe2000f8e00ff */
[----:B------:R-:W-:Y:S01]  /*5890*/  MOV R11, UR5 ;  /* 0x00000005000b7c02 */ /* 0x000fe20008000f00 */
[----:B------:R-:W-:Y:S02]  /*58a0*/  IMAD.U32 R10, RZ, RZ, UR4 ;  /* 0x00000004ff0a7e24 */ /* 0x000fe4000f8e00ff */
[----:B------:R-:W-:Y:S07]  /*58b0*/  LEPC R20, `(.L_x_92) ;  /* 0x000000001014794e */ /* 0x000fee0000000000 */
[----:B---345:R-:W-:Y:S05]  /*58c0*/  CALL.ABS.NOINC R14 ;  /* 0x000000000e007343 */ /* 0x038fea0003c00000 */
.L_x_92:
[----:B------:R-:W1:Y:S01]  /*58d0*/  LDCU.64 UR8, c[0x4][0x80] ;  /* 0x01001000ff0877ac */ /* 0x000e620008000a00 */
[----:B------:R-:W2:Y:S01]  /*58e0*/  LDC.64 R2, c[0x4][R2] ;  /* 0x0100000002027b82 */ /* 0x000ea20000000a00 */
[----:B------:R-:W-:Y:S02]  /*58f0*/  HFMA2 R12, -RZ, RZ, 0, 5.9604644775390625e-08 ;  /* 0x00000001ff0c7431 */ /* 0x000fe400000001ff */
[----:B------:R-:W-:Y:S02]  /*5900*/  IMAD.MOV.U32 R8, RZ, RZ, 0x70 ;  /* 0x00000070ff087424 */ /* 0x000fe400078e00ff */
[----:B------:R-:W-:Y:S01]  /*5910*/  IMAD.MOV.U32 R13, RZ, RZ, RZ ;  /* 0x000000ffff0d7224 */ /* 0x000fe200078e00ff */
[----:B------:R-:W3:Y:S01]  /*5920*/  LDCU.64 UR6, c[0x4][0x88] ;  /* 0x01001100ff0677ac */ /* 0x000ee20008000a00 */
[----:B------:R-:W4:Y:S01]  /*5930*/  LDCU.64 UR4, c[0x4][0x8] ;  /* 0x01000100ff0477ac */ /* 0x000f220008000a00 */
[----:B-1----:R-:W-:Y:S02]  /*5940*/  MOV R4, UR8 ;  /* 0x0000000800047c02 */ /* 0x002fe40008000f00 */
[----:B------:R-:W-:Y:S02]  /*5950*/  MOV R5, UR9 ;  /* 0x0000000900057c02 */ /* 0x000fe40008000f00 */
[----:B---3--:R-:W-:Y:S01]  /*5960*/  MOV R7, UR7 ;  /* 0x0000000700077c02 */ /* 0x008fe20008000f00 */
[----:B------:R-:W-:Y:S01]  /*5970*/  IMAD.U32 R6, RZ, RZ, UR6 ;  /* 0x00000006ff067e24 */ /* 0x000fe2000f8e00ff */
[----:B----4-:R-:W-:Y:S01]  /*5980*/  MOV R11, UR5 ;  /* 0x00000005000b7c02 */ /* 0x010fe20008000f00 */
[----:B------:R-:W-:Y:S02]  /*5990*/  IMAD.U32 R10, RZ, RZ, UR4 ;  /* 0x00000004ff0a7e24 */ /* 0x000fe4000f8e00ff */
[----:B------:R-:W-:Y:S07]  /*59a0*/  LEPC R20, `(.L_x_91) ;  /* 0x000000001014794e */ /* 0x000fee0000000000 */
[----:B--2---:R-:W-:Y:S05]  /*59b0*/  CALL.ABS.NOINC R2 ;  /* 0x0000000002007343 */ /* 0x004fea0003c00000 */
.L_x_91:
[----:B------:R-:W-:Y:S05]  /*59c0*/  BSYNC.RECONVERGENT B6 ;  /* 0x0000000000067941 */ /* 0x000fea0003800200 */
.L_x_90:
[----:B------:R-:W-:Y:S02]  /*59d0*/  R2UR UR6, R83 ;  /* 0x00000000530672ca */ /* 0x000fe400000e0000 */
[----:B------:R-:W-:Y:S02]  /*59e0*/  R2UR UR5, R97 ;  /* 0x00000000610572ca */ /* 0x000fe400000e0000 */
[----:B------:R-:W-:Y:S02]  /*59f0*/  R2UR UR4, R96 ;  /* 0x00000000600472ca */ /* 0x000fe400000e0000 */
[----:B------:R-:W-:Y:S02]  /*5a00*/  ISETP.NE.U32.AND P4, PT, R78, RZ, PT ;  /* 0x000000ff4e00720c */ /* 0x000fe40003f85070 */
[----:B------:R-:W-:Y:S02]  /*5a10*/  ISETP.NE.U32.AND P2, PT, RZ, UR54, PT ;  /* 0x00000036ff007c0c */ /* 0x000fe4000bf45070 */
[----:B------:R-:W-:Y:S02]  /*5a20*/  ISETP.NE.AND.EX P4, PT, R79, RZ, PT, P4 ;  /* 0x000000ff4f00720c */ /* 0x000fe40003f85340 */
[----:B------:R-:W-:Y:S01]  /*5a30*/  ISETP.NE.AND.EX P2, PT, RZ, UR55, PT, P2 ;  /* 0x00000037ff007c0c */ /* 0x000fe2000bf45320 */
[----:B------:R-:W-:Y:S02]  /*5a40*/  UISETP.NE.AND UP2, UPT, UR6, URZ, UPT ;  /* 0x000000ff0600728c */ /* 0x000fe4000bf45270 */
[----:B------:R-:W-:Y:S04]  /*5a50*/  UISETP.NE.U32.AND UP0, UPT, UR5, URZ, UPT ;  /* 0x000000ff0500728c */ /* 0x000fe8000bf05070 */
[----:B------:R-:W-:Y:S01]  /*5a60*/  UISETP.NE.AND.EX UP1, UPT, UR4, URZ, UPT, UP0 ;  /* 0x000000ff0400728c */ /* 0x000fe2000bf25300 */
[----:B------:R-:W-:Y:S01]  /*5a70*/  PLOP3.LUT P1, PT, PT, PT, UP2, 0x80, 0x8 ;  /* 0x000000000008781c */ /* 0x000fe20003f2f028 */
[----:B------:R-:W-:Y:S03]  /*5a80*/  UPLOP3.LUT UP0, UPT, UPT, UPT, UPT, 0x40, 0x4 ;  /* 0x000000000004789c */ /* 0x000fe60003f0e870 */
[----:B------:R-:W-:Y:S06]  /*5a90*/  @UP2 UPLOP3.LUT UP0, UPT, UPT, UPT, UP1, 0x80, 0x8 ;  /* 0x000000000008289c */ /* 0x000fec0003f0f010 */
[----:B------:R-:W-:Y:S01]  /*5aa0*/  PLOP3.LUT P0, PT, PT, PT, UP0, 0x80, 0x8 ;  /* 0x000000000008781c */ /* 0x000fe20003f0f008 */
[----:B------:R-:W-:Y:S01]  /*5ab0*/  @!UPT UIADD3 URZ, UPT, UPT, URZ, URZ, URZ ;  /* 0x000000fffffff290 */ /* 0x000fe2000fffe0ff */
[----:B------:R-:W-:Y:S11]  /*5ac0*/  BRA.U !UP1, `(.L_x_93) ;  /* 0x0000000109407547 */ /* 0x000ff6000b800000 */
[----:B------:R-:W-:Y:S01]  /*5ad0*/  UISETP.NE.U32.AND UP0, UPT, UR54, URZ, UPT ;  /* 0x000000ff3600728c */ /* 0x000fe2000bf05070 */
[----:B------:R-:W-:Y:S01]  /*5ae0*/  R2UR UR6, R97 ;  /* 0x00000000610672ca */ /* 0x000fe200000e0000 */
[----:B------:R-:W2:Y:S01]  /*5af0*/  LDCU.64 UR8, c[0x0][0x358] ;  /* 0x00006b00ff0877ac */ /* 0x000ea20008000a00 */
[----:B------:R-:W-:Y:S02]  /*5b00*/  HFMA2 R80, -RZ, RZ, 0, 5.9604644775390625e-08 ;  /* 0x00000001ff507431 */ /* 0x000fe400000001ff */
[----:B-1----:R-:W-:Y:S01]  /*5b10*/  IMAD.MOV.U32 R0, RZ, RZ, 0x1 ;  /* 0x00000001ff007424 */ /* 0x002fe200078e00ff */
[----:B------:R-:W-:Y:S06]  /*5b20*/  UISETP.NE.AND.EX UP0, UPT, UR55, URZ, UPT, UP0 ;  /* 0x000000ff3700728c */ /* 0x000fec000bf05300 */
[----:B------:R-:W-:Y:S05]  /*5b30*/  PLOP3.LUT P3, PT, PT, PT, UP0, 0x80, 0x8 ;  /* 0x000000000008781c */ /* 0x000fea0003f6f008 */
[----:B------:R-:W1:Y:S01]  /*5b40*/  @UP0 LDCU.64 UR4, c[0x0][0x888] ;  /* 0x00011100ff0407ac */ /* 0x000e620008000a00 */
[----:B------:R-:W-:Y:S07]  /*5b50*/  @UP0 UIMAD UR6, UR36, UR6, URZ ;  /* 0x00000006240602a4 */ /* 0x000fee000f8e02ff */
[----:B------:R-:W-:Y:S01]  /*5b60*/  @!P3 PRMT R80, R0, 0x7610, R80 ;  /* 0x000076100050b816 */ /* 0x000fe20000000050 */
[----:B-1----:R-:W-:Y:S06]  /*5b70*/  @UP0 UIMAD.WIDE UR4, UR6, 0x4, UR4 ;  /* 0x00000004060408a5 */ /* 0x002fec000f8e0204 */
[----:B------:R-:W-:Y:S02]  /*5b80*/  IMAD.U32 R2, RZ, RZ, UR4 ;  /* 0x00000004ff027e24 */ /* 0x000fe4000f8e00ff */
[----:B------:R-:W-:Y:S03]  /*5b90*/  IMAD.U32 R3, RZ, RZ, UR5 ;  /* 0x00000005ff037e24 */ /* 0x000fe6000f8e00ff */
[----:B------:R-:W1:Y:S02]  /*5ba0*/  @!UP0 LDCU UR4, c[0x0][0x880] ;  /* 0x00011000ff0487ac */ /* 0x000e640008000800 */
[----:B--2--5:R2:W5:Y:S02]  /*5bb0*/  @P3 LDG.E R41, desc[UR8][R2.64] ;  /* 0x0000000802293981 */ /* 0x024564000c1e1900 */
[----:B-12---:R-:W-:Y:S02]  /*5bc0*/  @!P3 MOV R41, UR4 ;  /* 0x000000040029bc02 */ /* 0x006fe40008000f00 */
.L_x_93:
[----:B------:R-:W-:Y:S05]  /*5bd0*/  @!P4 BRA `(.L_x_94) ;  /* 0x000000000024c947 */ /* 0x000fea0003800000 */
[----:B------:R-:W-:Y:S01]  /*5be0*/  ISETP.NE.U32.AND P3, PT, R76, RZ, PT ;  /* 0x000000ff4c00720c */ /* 0x000fe20003f65070 */
[----:B------:R-:W2:Y:S03]  /*5bf0*/  LDCU.64 UR4, c[0x0][0x358] ;  /* 0x00006b00ff0477ac */ /* 0x000ea60008000a00 */
[----:B------:R-:W-:Y:S11]  /*5c00*/  ISETP.NE.AND.EX P3, PT, R77, RZ, PT, P3 ;  /* 0x000000ff4d00720c */ /* 0x000ff60003f65330 */
[----:B------:R-:W-:Y:S02]  /*5c10*/  @!UPT UIADD3 URZ, UPT, UPT, URZ, URZ, URZ ;  /* 0x000000fffffff290 */ /* 0x000fe4000fffe0ff */
[----:B------:R-:W3:Y:S01]  /*5c20*/  @P3 LDC.64 R2, c[0x0][0x8a8] ;  /* 0x00022a00ff023b82 */ /* 0x000ee20000000a00 */
[----:B-1----:R-:W-:Y:S04]  /*5c30*/  @P3 IMAD R0, R78, UR36, RZ ;  /* 0x000000244e003c24 */ /* 0x002fe8000f8e02ff */
[----:B---3--:R-:W-:Y:S05]  /*5c40*/  @P3 IMAD.WIDE R2, R0, 0x4, R2 ;  /* 0x0000000400023825 */ /* 0x008fea00078e0202 */
[----:B--2--5:R2:W5:Y:S02]  /*5c50*/  @P3 LDG.E R38, desc[UR4][R2.64] ;  /* 0x0000000402263981 */ /* 0x024564000c1e1900 */
[----:B--2---:R-:W3:Y:S02]  /*5c60*/  @!P3 LDC R38, c[0x0][0x8a0] ;  /* 0x00022800ff26bb82 */ /* 0x004ee40000000800 */
.L_x_94:
[----:B-----5:R-:W-:Y:S01]  /*5c70*/  FSETP.NEU.AND P3, PT, R41, RZ, PT ;  /* 0x000000ff2900720b */ /* 0x020fe20003f6d000 */
[----:B------:R-:W-:Y:S01]  /*5c80*/  BSSY B1, `(.L_x_95) ;  /* 0x0000039000017945 */ /* 0x000fe20003800000 */
[----:B------:R-:W-:Y:S01]  /*5c90*/  SEL R3, RZ, 0xffffffff, P2 ;  /* 0xffffffffff037807 */ /* 0x000fe20001000000 */
[----:B------:R-:W-:Y:S01]  /*5ca0*/  IMAD.MOV.U32 R47, RZ, RZ, 0x1 ;  /* 0x00000001ff2f7424 */ /* 0x000fe200078e00ff */
[----:B------:R-:W-:Y:S01]  /*5cb0*/  @P1 LOP3.LUT P2, RZ, R80, 0xff, RZ, 0xc0, !PT ;  /* 0x000000ff50ff1812 */ /* 0x000fe2000784c0ff */
[----:B------:R-:W-:Y:S01]  /*5cc0*/  IMAD R39, R36, 0x80, R37 ;  /* 0x0000008024277824 */ /* 0x000fe200078e0225 */
[----:B------:R-:W-:Y:S01]  /*5cd0*/  @P1 SEL R2, RZ, 0xffffffff, P3 ;  /* 0xffffffffff021807 */ /* 0x000fe20001800000 */
[----:B------:R-:W-:Y:S01]  /*5ce0*/  IMAD R87, R94, -0x10, R92 ;  /* 0xfffffff05e577824 */ /* 0x000fe200078e025c */
[----:B------:R-:W-:Y:S01]  /*5cf0*/  LOP3.LUT R90, R90, 0x1, RZ, 0x3c, !PT ;  /* 0x000000015a5a7812 */ /* 0x000fe200078e3cff */
[----:B------:R-:W-:Y:S01]  /*5d00*/  IMAD.MOV.U32 R46, RZ, RZ, RZ ;  /* 0x000000ffff2e7224 */ /* 0x000fe200078e00ff */
[----:B------:R-:W-:Y:S02]  /*5d10*/  @P0 SEL R2, R3, R2, !P2 ;  /* 0x0000000203020207 */ /* 0x000fe40005000000 */
[----:B------:R-:W-:Y:S02]  /*5d20*/  CS2R R74, SRZ ;  /* 0x00000000004a7805 */ /* 0x000fe4000001ff00 */
[----:B------:R-:W-:Y:S02]  /*5d30*/  LEA R99, R36, UR44, 0x3 ;  /* 0x0000002c24637c11 */ /* 0x000fe4000f8e18ff */
[----:B------:R-:W-:Y:S02]  /*5d40*/  CS2R R72, SRZ ;  /* 0x0000000000487805 */ /* 0x000fe4000001ff00 */
[----:B------:R-:W-:Y:S02]  /*5d50*/  @P1 LOP3.LUT R2, R2, 0x1, RZ, 0xc0, !PT ;  /* 0x0000000102021812 */ /* 0x000fe400078ec0ff */
[----:B------:R-:W-:Y:S02]  /*5d60*/  CS2R R66, SRZ ;  /* 0x0000000000427805 */ /* 0x000fe4000001ff00 */
[----:B-1----:R-:W-:Y:S02]  /*5d70*/  SHF.L.U32 R0, R89, 0x1f, RZ ;  /* 0x0000001f59007819 */ /* 0x002fe400000006ff */
[----:B------:R-:W-:Y:S02]  /*5d80*/  CS2R R64, SRZ ;  /* 0x0000000000407805 */ /* 0x000fe4000001ff00 */
[----:B------:R-:W-:Y:S02]  /*5d90*/  ISETP.NE.U32.OR P5, PT, R2, 0x1, !P1 ;  /* 0x000000010200780c */ /* 0x000fe40004fa5470 */
[----:B------:R-:W-:Y:S02]  /*5da0*/  CS2R R58, SRZ ;  /* 0x00000000003a7805 */ /* 0x000fe4000001ff00 */
[----:B------:R-:W-:Y:S02]  /*5db0*/  PLOP3.LUT P2, PT, PT, PT, UP1, 0x80, 0x8 ;  /* 0x000000000008781c */ /* 0x000fe40003f4f018 */
[----:B------:R-:W-:Y:S02]  /*5dc0*/  CS2R R56, SRZ ;  /* 0x0000000000387805 */ /* 0x000fe4000001ff00 */
[----:B------:R-:W-:Y:S02]  /*5dd0*/  LOP3.LUT P4, R85, R80, 0xff, RZ, 0xc0, !PT ;  /* 0x000000ff50557812 */ /* 0x000fe4000788c0ff */
[----:B------:R-:W-:Y:S02]  /*5de0*/  CS2R R50, SRZ ;  /* 0x0000000000327805 */ /* 0x000fe4000001ff00 */
[----:B------:R-:W-:Y:S02]  /*5df0*/  SEL R2, RZ, 0xffffffff, P3 ;  /* 0xffffffffff027807 */ /* 0x000fe40001800000 */
[----:B------:R-:W-:Y:S02]  /*5e00*/  CS2R R48, SRZ ;  /* 0x0000000000307805 */ /* 0x000fe4000001ff00 */
[----:B------:R-:W-:Y:S02]  /*5e10*/  P2R R98, PR, RZ, 0x20 ;  /* 0x00000020ff627803 */ /* 0x000fe40000000000 */
[----:B------:R-:W-:Y:S02]  /*5e20*/  @P5 SHF.L.U32 R4, R90, 0x1f, RZ ;  /* 0x0000001f5a045819 */ /* 0x000fe400000006ff */
[----:B------:R-:W-:Y:S02]  /*5e30*/  @P2 SEL R2, R3, R2, !P4 ;  /* 0x0000000203022207 */ /* 0x000fe40006000000 */
[----:B------:R-:W1:Y:S02]  /*5e40*/  @P5 SYNCS.PHASECHK.TRANS64.TRYWAIT P1, [UR44+0x20], R4 ;  /* 0x00002004ff0055a7 */ /* 0x000e64000802112c */
[----:B------:R-:W-:Y:S04]  /*5e50*/  LOP3.LUT R2, R2, 0x1, RZ, 0xc0, !PT ;  /* 0x0000000102027812 */ /* 0x000fe800078ec0ff */
[----:B------:R-:W-:Y:S04]  /*5e60*/  ISETP.NE.U32.AND P2, PT, R2, 0x1, PT ;  /* 0x000000010200780c */ /* 0x000fe80003f45070 */
[----:B------:R-:W-:Y:S01]  /*5e70*/  P2R R60, PR, RZ, 0x4 ;  /* 0x00000004ff3c7803 */ /* 0x000fe20000000000 */
[----:B------:R2:W4:Y:S01]  /*5e80*/  SYNCS.PHASECHK.TRANS64.TRYWAIT P0, [R99+URZ+0x90], R0 ;  /* 0x00009000630075a7 */ /* 0x00052200080011ff */
[----:B-1----:R-:W-:Y:S01]  /*5e90*/  @P5 SEL R47, RZ, 0x1, !P1 ;  /* 0x00000001ff2f5807 */ /* 0x002fe20004800000 */
[----:B--2---:R-:W-:Y:S06]  /*5ea0*/  @!P5 BRA `(.L_x_96) ;  /* 0x000000000058d947 */ /* 0x004fec0003800000 */
[----:B------:R-:W-:Y:S01]  /*5eb0*/  IMAD.MOV.U32 R75, RZ, RZ, RZ ;  /* 0x000000ffff4b7224 */ /* 0x000fe200078e00ff */
[----:B------:R-:W-:Y:S01]  /*5ec0*/  ISETP.NE.AND P1, PT, R47, RZ, PT ;  /* 0x000000ff2f00720c */ /* 0x000fe20003f25270 */
[----:B------:R-:W-:Y:S01]  /*5ed0*/  BSSY B0, `(.L_x_97) ;  /* 0x000000c000007945 */ /* 0x000fe20003800000 */
[----:B------:R-:W-:Y:S02]  /*5ee0*/  CS2R R50, SRZ ;  /* 0x0000000000327805 */ /* 0x000fe4000001ff00 */
[----:B------:R-:W-:Y:S02]  /*5ef0*/  CS2R R48, SRZ ;  /* 0x0000000000307805 */ /* 0x000fe4000001ff00 */
[----:B------:R-:W-:Y:S02]  /*5f00*/  CS2R R58, SRZ ;  /* 0x00000000003a7805 */ /* 0x000fe4000001ff00 */
[----:B------:R-:W-:Y:S02]  /*5f10*/  CS2R R56, SRZ ;  /* 0x0000000000387805 */ /* 0x000fe4000001ff00 */
[----:B------:R-:W-:Y:S02]  /*5f20*/  CS2R R66, SRZ ;  /* 0x0000000000427805 */ /* 0x000fe4000001ff00 */
[----:B------:R-:W-:Y:S02]  /*5f30*/  CS2R R64, SRZ ;  /* 0x0000000000407805 */ /* 0x000fe4000001ff00 */
[----:B------:R-:W-:Y:S01]  /*5f40*/  CS2R R72, SRZ ;  /* 0x0000000000487805 */ /* 0x000fe2000001ff00 */
[----:B------:R-:W-:Y:S06]  /*5f50*/  @P1 BRA `(.L_x_98) ;  /* 0x00000000000c1947 */ /* 0x000fec0003800000 */
[----:B------:R-:W-:Y:S04]  /*5f60*/  SHF.L.U32 R3, R90, 0x1f, RZ ;  /* 0x0000001f5a037819 */ /* 0x000fe800000006ff */
[----:B------:R-:W1:Y:S02]  /*5f70*/  SYNCS.PHASECHK.TRANS64.TRYWAIT P1, [UR44+0x20], R3 ;  /* 0x00002003ff0075a7 */ /* 0x000e64000802112c */
[----:B-1----:R-:W-:Y:S05]  /*5f80*/  @!P1 BRA `(.L_x_99) ;  /* 0x0000003c00489947 */ /* 0x002fea0003800000 */
.L_x_98:
[----:B------:R-:W-:Y:S05]  /*5f90*/  BSYNC B0 ;  /* 0x0000000000007941 */ /* 0x000fea0003800000 */
.L_x_97:
[----:B------:R-:W-:Y:S01]  /*5fa0*/  ISETP.NE.AND P1, PT, R60, RZ, PT ;  /* 0x000000ff3c00720c */ /* 0x000fe20003f25270 */
[----:B------:R-:W-:Y:S11]  /*5fb0*/  HFMA2 R46, -RZ, RZ, 0, 5.9604644775390625e-08 ;  /* 0x00000001ff2e7431 */ /* 0x000ff600000001ff */
[----:B------:R-:W-:Y:S01]  /*5fc0*/  @!UPT UIADD3 URZ, UPT, UPT, URZ, URZ, URZ ;  /* 0x000000fffffff290 */ /* 0x000fe2000fffe0ff */
[----:B------:R2:W1:Y:S04]  /*5fd0*/  @P1 LDS.128 R48, [R93] ;  /* 0x000000005d301984 */ /* 0x0004680000000c00 */
[----:B------:R2:W1:Y:S04]  /*5fe0*/  @P1 LDS.128 R56, [R92+0x10] ;  /* 0x000010005c381984 */ /* 0x0004680000000c00 */
[----:B------:R2:W1:Y:S04]  /*5ff0*/  @P1 LDS.128 R64, [R91+0x20] ;  /* 0x000020005b401984 */ /* 0x0004680000000c00 */
[----:B------:R2:W1:Y:S02]  /*6000*/  @P1 LDS.128 R72, [R87+0x30] ;  /* 0x0000300057481984 */ /* 0x0004640000000c00 */
.L_x_96:
[----:B------:R-:W-:Y:S05]  /*6010*/  BSYNC B1 ;  /* 0x0000000000017941 */ /* 0x000fea0003800000 */
.L_x_95:
[----:B-1----:R-:W-:Y:S04]  /*6020*/  SHF.R.U32.HI R2, RZ, 0x15, R39 ;  /* 0x00000015ff027819 */ /* 0x002fe80000011627 */
[----:B------:R-:W-:Y:S01]  /*6030*/  LOP3.LUT P1, RZ, R2, 0x3, R81, 0x48, !PT ;  /* 0x0000000302ff7812 */ /* 0x000fe20007824851 */
[----:B------:R-:W-:Y:S01]  /*6040*/  @!UPT UIADD3 URZ, UPT, UPT, URZ, URZ, URZ ;  /* 0x000000fffffff290 */ /* 0x000fe2000fffe0ff */
[----:B----4-:R-:W-:Y:S11]  /*6050*/  @P0 BRA `(.L_x_100) ;  /* 0x0000000000080947 */ /* 0x010ff60003800000 */
[----:B------:R-:W1:Y:S02]  /*6060*/  SYNCS.PHASECHK.TRANS64.TRYWAIT P0, [R99+URZ+0x90], R0 ;  /* 0x00009000630075a7 */ /* 0x000e6400080011ff */
[----:B-1----:R-:W-:Y:S05]  /*6070*/  @!P0 BRA `(.L_x_101) ;  /* 0x0000003c00248947 */ /* 0x002fea0003800000 */
.L_x_100:
[----:B------:R-:W-:Y:S05]  /*6080*/  @!P1 BRA `(.L_x_102) ;  /* 0x0000000000409947 */ /* 0x000fea0003800000 */
[----:B------:R-:W4:Y:S01]  /*6090*/  LDCU.64 UR8, c[0x4][0x70] ;  /* 0x01000e00ff0877ac */ /* 0x000f220008000a00 */
[----:B------:R-:W-:Y:S01]  /*60a0*/  MOV R3, 0x0 ;  /* 0x0000000000037802 */ /* 0x000fe20000000f00 */
[----:B------:R-:W-:Y:S02]  /*60b0*/  HFMA2 R12, -RZ, RZ, 0, 5.9604644775390625e-08 ;  /* 0x00000001ff0c7431 */ /* 0x000fe400000001ff */
[----:B------:R-:W-:Y:S02]  /*60c0*/  IMAD.MOV.U32 R8, RZ, RZ, 0x192 ;  /* 0x00000192ff087424 */ /* 0x000fe400078e00ff */
[----:B------:R-:W-:Y:S01]  /*60d0*/  IMAD.MOV.U32 R13, RZ, RZ, RZ ;  /* 0x000000ffff0d7224 */ /* 0x000fe200078e00ff */
[----:B------:R-:W5:Y:S01]  /*60e0*/  LDCU.64 UR6, c[0x4][0x78] ;  /* 0x01000f00ff0677ac */ /* 0x000f620008000a00 */
[----:B------:R-:W1:Y:S01]  /*60f0*/  LDC.64 R2, c[0x4][R3] ;  /* 0x0100000003027b82 */ /* 0x000e620000000a00 */
[----:B------:R-:W2:Y:S01]  /*6100*/  LDCU.64 UR4, c[0x4][0x10] ;  /* 0x01000200ff0477ac */ /* 0x000ea20008000a00 */
[----:B----4-:R-:W-:Y:S01]  /*6110*/  MOV R5, UR9 ;  /* 0x0000000900057c02 */ /* 0x010fe20008000f00 */
[----:B------:R-:W-:Y:S01]  /*6120*/  IMAD.U32 R4, RZ, RZ, UR8 ;  /* 0x00000008ff047e24 */ /* 0x000fe2000f8e00ff */
[----:B-----5:R-:W-:Y:S01]  /*6130*/  MOV R7, UR7 ;  /* 0x0000000700077c02 */ /* 0x020fe20008000f00 */
[----:B------:R-:W-:Y:S01]  /*6140*/  IMAD.U32 R6, RZ, RZ, UR6 ;  /* 0x00000006ff067e24 */ /* 0x000fe2000f8e00ff */
[----:B--2---:R-:W-:Y:S01]  /*6150*/  MOV R11, UR5 ;  /* 0x00000005000b7c02 */ /* 0x004fe20008000f00 */
[----:B------:R-:W-:Y:S02]  /*6160*/  IMAD.U32 R10, RZ, RZ, UR4 ;  /* 0x00000004ff0a7e24 */ /* 0x000fe4000f8e00ff */
[----:B------:R-:W-:Y:S07]  /*6170*/  LEPC R20, `(.L_x_102) ;  /* 0x000000001014794e */ /* 0x000fee0000000000 */
[----:B-1-3--:R-:W-:Y:S05]  /*6180*/  CALL.ABS.NOINC R2 ;  /* 0x0000000002007343 */ /* 0x00afea0003c00000 */
.L_x_102:
[----:B------:R-:W-:Y:S05]  /*6190*/  WARPSYNC.ALL ;  /* 0x0000000000007948 */ /* 0x000fea0003800000 */
[----:B------:R-:W-:Y:S01]  /*61a0*/  R2UR UR4, R39 ;  /* 0x00000000270472ca */ /* 0x000fe200000e0000 */
[--C-:B------:R-:W-:Y:S01]  /*61b0*/  HADD2.F32 R40, -RZ, R48.reuse.H0_H0 ;  /* 0x20000030ff287230 */ /* 0x100fe20000004100 */
[----:B------:R-:W-:Y:S01]  /*61c0*/  ISETP.NE.AND P0, PT, R95, RZ, PT ;  /* 0x000000ff5f00720c */ /* 0x000fe20003f05270 */
[----:B------:R-:W-:Y:S01]  /*61d0*/  HADD2.F32 R43, -RZ, R48.H1_H1 ;  /* 0x30000030ff2b7230 */ /* 0x000fe20000004100 */
[----:B------:R-:W-:Y:S01]  /*61e0*/  BSSY.RECONVERGENT B0, `(.L_x_103) ;  /* 0x0000086000007945 */ /* 0x000fe20003800200 */
[----:B------:R-:W-:Y:S02]  /*61f0*/  HADD2.F32 R42, -RZ, R49.H0_H0 ;  /* 0x20000031ff2a7230 */ /* 0x000fe40000004100 */
[----:B------:R-:W-:Y:S02]  /*6200*/  HADD2.F32 R45, -RZ, R51.H0_H0 ;  /* 0x20000033ff2d7230 */ /* 0x000fe40000004100 */
[----:B------:R-:W-:Y:S04]  /*6210*/  HADD2.F32 R44, -RZ, R75.H1_H1 ;  /* 0x3000004bff2c7230 */ /* 0x000fe80000004100 */
[----:B------:R-:W1:Y:S02]  /*6220*/  LDTM.x32 R4, tmem[UR4] ;  /* 0x00000004000479ee */ /* 0x000e6400082c0000 */
[C---:B-1-3--:R-:W-:Y:S01]  /*6230*/  FMUL R0, R38.reuse, R4 ;  /* 0x0000000426007220 */ /* 0x04afe20000400000 */
[C---:B------:R-:W-:Y:S01]  /*6240*/  FMUL R2, R38.reuse, R5 ;  /* 0x0000000526027220 */ /* 0x040fe20000400000 */
[C---:B------:R-:W-:Y:S01]  /*6250*/  FMUL R3, R38.reuse, R6 ;  /* 0x0000000626037220 */ /* 0x040fe20000400000 */
[C---:B------:R-:W-:Y:S01]  /*6260*/  FMUL R7, R38.reuse, R7 ;  /* 0x0000000726077220 */ /* 0x040fe20000400000 */
[C---:B------:R-:W-:Y:S01]  /*6270*/  FFMA R0, R41.reuse, R40, R0 ;  /* 0x0000002829007223 */ /* 0x040fe20000000000 */
[----:B------:R-:W-:Y:S02]  /*6280*/  HADD2.F32 R40, -RZ, R49.H1_H1 ;  /* 0x30000031ff287230 */ /* 0x000fe40000004100 */
[C---:B------:R-:W-:Y:S01]  /*6290*/  FFMA R2, R41.reuse, R43, R2 ;  /* 0x0000002b29027223 */ /* 0x040fe20000000002 */
[C---:B------:R-:W-:Y:S01]  /*62a0*/  FFMA R3, R41.reuse, R42, R3 ;  /* 0x0000002a29037223 */ /* 0x040fe20000000003 */
[--C-:B------:R-:W-:Y:S02]  /*62b0*/  HADD2.F32 R43, -RZ, R50.reuse.H0_H0 ;  /* 0x20000032ff2b7230 */ /* 0x100fe40000004100 */
[----:B------:R-:W-:Y:S01]  /*62c0*/  FMUL R4, R38, R8 ;  /* 0x0000000826047220 */ /* 0x000fe20000400000 */
[----:B------:R-:W-:Y:S01]  /*62d0*/  HADD2.F32 R42, -RZ, R50.H1_H1 ;  /* 0x30000032ff2a7230 */ /* 0x000fe20000004100 */
[----:B------:R-:W-:Y:S01]  /*62e0*/  F2FP.F16.F32.PACK_AB R52, R2, R0 ;  /* 0x000000000234723e */ /* 0x000fe200000000ff */
[C---:B------:R-:W-:Y:S01]  /*62f0*/  FFMA R7, R41.reuse, R40, R7 ;  /* 0x0000002829077223 */ /* 0x040fe20000000007 */
[----:B------:R-:W-:Y:S01]  /*6300*/  FFMA R4, R41, R43, R4 ;  /* 0x0000002b29047223 */ /* 0x000fe20000000004 */
[C---:B------:R-:W-:Y:S01]  /*6310*/  FMUL R5, R38.reuse, R9 ;  /* 0x0000000926057220 */ /* 0x040fe20000400000 */
[C---:B------:R-:W-:Y:S01]  /*6320*/  FMUL R6, R38.reuse, R10 ;  /* 0x0000000a26067220 */ /* 0x040fe20000400000 */
[----:B------:R-:W-:Y:S01]  /*6330*/  HADD2.F32 R40, -RZ, R51.H1_H1 ;  /* 0x30000033ff287230 */ /* 0x000fe20000004100 */
[----:B------:R-:W-:Y:S01]  /*6340*/  F2FP.F16.F32.PACK_AB R53, R7, R3 ;  /* 0x000000030735723e */ /* 0x000fe200000000ff */
[C---:B------:R-:W-:Y:S01]  /*6350*/  FFMA R5, R41.reuse, R42, R5 ;  /* 0x0000002a29057223 */ /* 0x040fe20000000005 */
[----:B------:R-:W-:Y:S01]  /*6360*/  FFMA R6, R41, R45, R6 ;  /* 0x0000002d29067223 */ /* 0x000fe20000000006 */
[C---:B------:R-:W-:Y:S01]  /*6370*/  FMUL R11, R38.reuse, R11 ;  /* 0x0000000b260b7220 */ /* 0x040fe20000400000 */
[--C-:B------:R-:W-:Y:S02]  /*6380*/  HADD2.F32 R43, -RZ, R56.reuse.H0_H0 ;  /* 0x20000038ff2b7230 */ /* 0x100fe40000004100 */
[C---:B------:R-:W-:Y:S01]  /*6390*/  FMUL R8, R38.reuse, R12 ;  /* 0x0000000c26087220 */ /* 0x040fe20000400000 */
[----:B------:R-:W-:Y:S01]  /*63a0*/  F2FP.F16.F32.PACK_AB R54, R5, R4 ;  /* 0x000000040536723e */ /* 0x000fe200000000ff */
[C---:B------:R-:W-:Y:S01]  /*63b0*/  FFMA R11, R41.reuse, R40, R11 ;  /* 0x00000028290b7223 */ /* 0x040fe2000000000b */
[----:B------:R-:W-:Y:S02]  /*63c0*/  HADD2.F32 R40, -RZ, R56.H1_H1 ;  /* 0x30000038ff287230 */ /* 0x000fe40000004100 */
[----:B------:R-:W-:Y:S01]  /*63d0*/  FFMA R8, R41, R43, R8 ;  /* 0x0000002b29087223 */ /* 0x000fe20000000008 */
[C---:B------:R-:W-:Y:S01]  /*63e0*/  FMUL R9, R38.reuse, R13 ;  /* 0x0000000d26097220 */ /* 0x040fe20000400000 */
[--C-:B------:R-:W-:Y:S01]  /*63f0*/  HADD2.F32 R45, -RZ, R57.reuse.H0_H0 ;  /* 0x20000039ff2d7230 */ /* 0x100fe20000004100 */
[----:B------:R-:W-:Y:S01]  /*6400*/  F2FP.F16.F32.PACK_AB R55, R11, R6 ;  /* 0x000000060b37723e */ /* 0x000fe200000000ff */
[C---:B------:R-:W-:Y:S01]  /*6410*/  FMUL R10, R38.reuse, R14 ;  /* 0x0000000e260a7220 */ /* 0x040fe20000400000 */
[----:B------:R-:W-:Y:S02]  /*6420*/  HADD2.F32 R42, -RZ, R57.H1_H1 ;  /* 0x30000039ff2a7230 */ /* 0x000fe40000004100 */
[C---:B------:R-:W-:Y:S01]  /*6430*/  FFMA R9, R41.reuse, R40, R9 ;  /* 0x0000002829097223 */ /* 0x040fe20000000009 */
[C---:B------:R-:W-:Y:S01]  /*6440*/  FMUL R15, R38.reuse, R15 ;  /* 0x0000000f260f7220 */ /* 0x040fe20000400000 */
[----:B------:R1:W-:Y:S01]  /*6450*/  STS.128 [R93], R52 ;  /* 0x000000345d007388 */ /* 0x0003e20000000c00 */
[----:B------:R-:W-:Y:S01]  /*6460*/  FFMA R10, R41, R45, R10 ;  /* 0x0000002d290a7223 */ /* 0x000fe2000000000a */
[--C-:B------:R-:W-:Y:S01]  /*6470*/  HADD2.F32 R40, -RZ, R58.reuse.H0_H0 ;  /* 0x2000003aff287230 */ /* 0x100fe20000004100 */
[----:B------:R-:W-:Y:S01]  /*6480*/  F2FP.F16.F32.PACK_AB R68, R9, R8 ;  /* 0x000000080944723e */ /* 0x000fe200000000ff */
[----:B------:R-:W-:Y:S01]  /*6490*/  FFMA R15, R41, R42, R15 ;  /* 0x0000002a290f7223 */ /* 0x000fe2000000000f */
[C---:B------:R-:W-:Y:S01]  /*64a0*/  FMUL R12, R38.reuse, R16 ;  /* 0x00000010260c7220 */ /* 0x040fe20000400000 */
[----:B------:R-:W-:Y:S02]  /*64b0*/  HADD2.F32 R42, -RZ, R58.H1_H1 ;  /* 0x3000003aff2a7230 */ /* 0x000fe40000004100 */
[C---:B------:R-:W-:Y:S01]  /*64c0*/  FMUL R13, R38.reuse, R17 ;  /* 0x00000011260d7220 */ /* 0x040fe20000400000 */
[--C-:B------:R-:W-:Y:S01]  /*64d0*/  HADD2.F32 R43, -RZ, R59.reuse.H0_H0 ;  /* 0x2000003bff2b7230 */ /* 0x100fe20000004100 */
[----:B------:R-:W-:Y:S01]  /*64e0*/  F2FP.F16.F32.PACK_AB R69, R15, R10 ;  /* 0x0000000a0f45723e */ /* 0x000fe200000000ff */
[C---:B------:R-:W-:Y:S01]  /*64f0*/  FFMA R12, R41.reuse, R40, R12 ;  /* 0x00000028290c7223 */ /* 0x040fe2000000000c */
[C---:B------:R-:W-:Y:S01]  /*6500*/  FFMA R13, R41.reuse, R42, R13 ;  /* 0x0000002a290d7223 */ /* 0x040fe2000000000d */
[C---:B------:R-:W-:Y:S01]  /*6510*/  FMUL R14, R38.reuse, R18 ;  /* 0x00000012260e7220 */ /* 0x040fe20000400000 */
[----:B------:R-:W-:Y:S02]  /*6520*/  HADD2.F32 R40, -RZ, R59.H1_H1 ;  /* 0x3000003bff287230 */ /* 0x000fe40000004100 */
[C---:B------:R-:W-:Y:S01]  /*6530*/  FMUL R19, R38.reuse, R19 ;  /* 0x0000001326137220 */ /* 0x040fe20000400000 */
[C---:B------:R-:W-:Y:S01]  /*6540*/  FMUL R16, R38.reuse, R20 ;  /* 0x0000001426107220 */ /* 0x040fe20000400000 */
[C---:B------:R-:W-:Y:S01]  /*6550*/  FFMA R14, R41.reuse, R43, R14 ;  /* 0x0000002b290e7223 */ /* 0x040fe2000000000e */
[--C-:B------:R-:W-:Y:S02]  /*6560*/  HADD2.F32 R43, -RZ, R64.reuse.H0_H0 ;  /* 0x20000040ff2b7230 */ /* 0x100fe40000004100 */
[C---:B------:R-:W-:Y:S01]  /*6570*/  FFMA R19, R41.reuse, R40, R19 ;  /* 0x0000002829137223 */ /* 0x040fe20000000013 */
[----:B------:R-:W-:Y:S02]  /*6580*/  HADD2.F32 R42, -RZ, R64.H1_H1 ;  /* 0x30000040ff2a7230 */ /* 0x000fe40000004100 */
[C---:B------:R-:W-:Y:S01]  /*6590*/  FMUL R17, R38.reuse, R21 ;  /* 0x0000001526117220 */ /* 0x040fe20000400000 */
[--C-:B------:R-:W-:Y:S02]  /*65a0*/  HADD2.F32 R45, -RZ, R65.reuse.H0_H0 ;  /* 0x20000041ff2d7230 */ /* 0x100fe40000004100 */
[C---:B------:R-:W-:Y:S01]  /*65b0*/  FMUL R18, R38.reuse, R22 ;  /* 0x0000001626127220 */ /* 0x040fe20000400000 */
[----:B------:R-:W-:Y:S02]  /*65c0*/  HADD2.F32 R40, -RZ, R65.H1_H1 ;  /* 0x30000041ff287230 */ /* 0x000fe40000004100 */
[C---:B------:R-:W-:Y:S01]  /*65d0*/  FMUL R23, R38.reuse, R23 ;  /* 0x0000001726177220 */ /* 0x040fe20000400000 */
[C---:B------:R-:W-:Y:S01]  /*65e0*/  FFMA R16, R41.reuse, R43, R16 ;  /* 0x0000002b29107223 */ /* 0x040fe20000000010 */
[C---:B------:R-:W-:Y:S01]  /*65f0*/  FFMA R17, R41.reuse, R42, R17 ;  /* 0x0000002a29117223 */ /* 0x040fe20000000011 */
[C---:B------:R-:W-:Y:S01]  /*6600*/  FFMA R18, R41.reuse, R45, R18 ;  /* 0x0000002d29127223 */ /* 0x040fe20000000012 */
[C---:B------:R-:W-:Y:S01]  /*6610*/  FFMA R23, R41.reuse, R40, R23 ;  /* 0x0000002829177223 */ /* 0x040fe20000000017 */
[--C-:B------:R-:W-:Y:S02]  /*6620*/  HADD2.F32 R43, -RZ, R66.reuse.H0_H0 ;  /* 0x20000042ff2b7230 */ /* 0x100fe40000004100 */
[C---:B------:R-:W-:Y:S01]  /*6630*/  FMUL R20, R38.reuse, R24 ;  /* 0x0000001826147220 */ /* 0x040fe20000400000 */
        /* <DEDUP_REMOVED lines=9> */
[----:B------:R-:W-:Y:S01]  /*66d0*/  FFMA R27, R41, R42, R27 ;  /* 0x0000002a291b7223 */ /* 0x000fe2000000001b */
[--C-:B------:R-:W-:Y:S02]  /*66e0*/  HADD2.F32 R40, -RZ, R72.reuse.H0_H0 ;  /* 0x20000048ff287230 */ /* 0x100fe40000004100 */
[C---:B------:R-:W-:Y:S01]  /*66f0*/  FMUL R24, R38.reuse, R28 ;  /* 0x0000001c26187220 */ /* 0x040fe20000400000 */
[----:B------:R-:W-:Y:S02]  /*6700*/  HADD2.F32 R42, -RZ, R72.H1_H1 ;  /* 0x30000048ff2a7230 */ /* 0x000fe40000004100 */
[C---:B------:R-:W-:Y:S01]  /*6710*/  FMUL R25, R38.reuse, R29 ;  /* 0x0000001d26197220 */ /* 0x040fe20000400000 */
[--C-:B------:R-:W-:Y:S02]  /*6720*/  HADD2.F32 R43, -RZ, R73.reuse.H0_H0 ;  /* 0x20000049ff2b7230 */ /* 0x100fe40000004100 */
[C---:B------:R-:W-:Y:S01]  /*6730*/  FMUL R26, R38.reuse, R30 ;  /* 0x0000001e261a7220 */ /* 0x040fe20000400000 */
[----:B------:R-:W-:Y:S01]  /*6740*/  F2FP.F16.F32.PACK_AB R70, R13, R12 ;  /* 0x0000000c0d46723e */ /* 0x000fe200000000ff */
[----:B------:R-:W-:Y:S01]  /*6750*/  FFMA R24, R41, R40, R24 ;  /* 0x0000002829187223 */ /* 0x000fe20000000018 */
[----:B------:R-:W-:Y:S01]  /*6760*/  F2FP.F16.F32.PACK_AB R71, R19, R14 ;  /* 0x0000000e1347723e */ /* 0x000fe200000000ff */
[C---:B------:R-:W-:Y:S01]  /*6770*/  FFMA R25, R41.reuse, R42, R25 ;  /* 0x0000002a29197223 */ /* 0x040fe20000000019 */
[C---:B------:R-:W-:Y:S01]  /*6780*/  FFMA R26, R41.reuse, R43, R26 ;  /* 0x0000002b291a7223 */ /* 0x040fe2000000001a */
[----:B------:R-:W-:Y:S02]  /*6790*/  HADD2.F32 R40, -RZ, R73.H1_H1 ;  /* 0x30000049ff287230 */ /* 0x000fe40000004100 */
[C---:B------:R-:W-:Y:S01]  /*67a0*/  FMUL R31, R38.reuse, R31 ;  /* 0x0000001f261f7220 */ /* 0x040fe20000400000 */
[----:B------:R1:W-:Y:S01]  /*67b0*/  STS.128 [R92+0x10], R68 ;  /* 0x000010445c007388 */ /* 0x0003e20000000c00 */
[--C-:B------:R-:W-:Y:S02]  /*67c0*/  HADD2.F32 R43, -RZ, R74.reuse.H0_H0 ;  /* 0x2000004aff2b7230 */ /* 0x100fe40000004100 */
[C---:B------:R-:W-:Y:S01]  /*67d0*/  FMUL R28, R38.reuse, R32 ;  /* 0x00000020261c7220 */ /* 0x040fe20000400000 */
[----:B------:R-:W-:Y:S02]  /*67e0*/  HADD2.F32 R42, -RZ, R74.H1_H1 ;  /* 0x3000004aff2a7230 */ /* 0x000fe40000004100 */
[C---:B------:R-:W-:Y:S01]  /*67f0*/  FMUL R29, R38.reuse, R33 ;  /* 0x00000021261d7220 */ /* 0x040fe20000400000 */
[----:B------:R-:W-:Y:S02]  /*6800*/  HADD2.F32 R45, -RZ, R75.H0_H0 ;  /* 0x2000004bff2d7230 */ /* 0x000fe40000004100 */
[C---:B------:R-:W-:Y:S01]  /*6810*/  FMUL R30, R38.reuse, R34 ;  /* 0x00000022261e7220 */ /* 0x040fe20000400000 */
[----:B------:R-:W-:Y:S01]  /*6820*/  FFMA R31, R41, R40, R31 ;  /* 0x00000028291f7223 */ /* 0x000fe2000000001f */
[----:B------:R-:W-:Y:S01]  /*6830*/  FMUL R35, R38, R35 ;  /* 0x0000002326237220 */ /* 0x000fe20000400000 */
[----:B------:R-:W-:Y:S01]  /*6840*/  F2FP.F16.F32.PACK_AB R100, R17, R16 ;  /* 0x000000101164723e */ /* 0x000fe200000000ff */
[----:B------:R-:W-:Y:S01]  /*6850*/  FFMA R28, R41, R43, R28 ;  /* 0x0000002b291c7223 */ /* 0x000fe2000000001c */
[----:B------:R-:W-:Y:S01]  /*6860*/  F2FP.F16.F32.PACK_AB R101, R23, R18 ;  /* 0x000000121765723e */ /* 0x000fe200000000ff */
[----:B------:R-:W-:Y:S01]  /*6870*/  FFMA R29, R41, R42, R29 ;  /* 0x0000002a291d7223 */ /* 0x000fe2000000001d */
[----:B------:R-:W-:Y:S01]  /*6880*/  F2FP.F16.F32.PACK_AB R102, R21, R20 ;  /* 0x000000141566723e */ /* 0x000fe200000000ff */
[----:B------:R-:W-:Y:S01]  /*6890*/  FFMA R30, R41, R45, R30 ;  /* 0x0000002d291e7223 */ /* 0x000fe2000000001e */
[----:B------:R-:W-:Y:S01]  /*68a0*/  F2FP.F16.F32.PACK_AB R103, R27, R22 ;  /* 0x000000161b67723e */ /* 0x000fe200000000ff */
[----:B------:R-:W-:Y:S01]  /*68b0*/  FFMA R35, R41, R44, R35 ;  /* 0x0000002c29237223 */ /* 0x000fe20000000023 */
[----:B------:R-:W-:Y:S02]  /*68c0*/  F2FP.F16.F32.PACK_AB R104, R25, R24 ;  /* 0x000000181968723e */ /* 0x000fe400000000ff */
[----:B------:R-:W-:Y:S01]  /*68d0*/  F2FP.F16.F32.PACK_AB R105, R31, R26 ;  /* 0x0000001a1f69723e */ /* 0x000fe200000000ff */
[----:B------:R1:W-:Y:S01]  /*68e0*/  STS.128 [R91+0x20], R100 ;  /* 0x000020645b007388 */ /* 0x0003e20000000c00 */
[----:B------:R-:W-:Y:S02]  /*68f0*/  F2FP.F16.F32.PACK_AB R106, R29, R28 ;  /* 0x0000001c1d6a723e */ /* 0x000fe400000000ff */
[----:B------:R-:W-:Y:S05]  /*6900*/  F2FP.F16.F32.PACK_AB R107, R35, R30 ;  /* 0x0000001e236b723e */ /* 0x000fea00000000ff */
[----:B------:R1:W-:Y:S01]  /*6910*/  STS.128 [R87+0x30], R104 ;  /* 0x0000306857007388 */ /* 0x0003e20000000c00 */
[----:B------:R-:W-:Y:S01]  /*6920*/  @!PT LDS RZ, [RZ] ;  /* 0x00000000fffff984 */ /* 0x000fe20000000800 */
[----:B------:R-:W-:Y:S01]  /*6930*/  @!PT LDS RZ, [RZ] ;  /* 0x00000000fffff984 */ /* 0x000fe20000000800 */
[----:B------:R-:W-:Y:S01]  /*6940*/  @!PT LDS RZ, [RZ] ;  /* 0x00000000fffff984 */ /* 0x000fe20000000800 */
[----:B------:R-:W-:Y:S01]  /*6950*/  @!PT LDS RZ, [RZ] ;  /* 0x00000000fffff984 */ /* 0x000fe20000000800 */
[----:B------:R3:W-:Y:S07]  /*6960*/  MEMBAR.ALL.CTA ;  /* 0x0000000000007992 */ /* 0x0007ee0000008000 */
[----:B---3--:R-:W3:Y:S02]  /*6970*/  FENCE.VIEW.ASYNC.S ;  /* 0x00000000000073c6 */ /* 0x008ee40000000000 */
[----:B---3--:R-:W-:Y:S06]  /*6980*/  BAR.SYNC.DEFER_BLOCKING 0x1, 0x80 ;  /* 0x0042000000007b1d */ /* 0x008fec0000010000 */
[----:B------:R-:W-:Y:S05]  /*6990*/  @P0 BRA `(.L_x_104) ;  /* 0x0000000000280947 */ /* 0x000fea0003800000 */
[----:B------:R-:W3:Y:S01]  /*69a0*/  LDCU.64 UR6, c[0x0][0x348] ;  /* 0x00006900ff0677ac */ /* 0x000ee20008000a00 */
[----:B------:R-:W-:Y:S01]  /*69b0*/  UIADD3 UR4, UPT, UPT, UR44, 0x200, URZ ;  /* 0x000002002c047890 */ /* 0x000fe2000fffe0ff */
[----:B------:R-:W-:Y:S05]  /*69c0*/  UMOV UR51, UR36 ;  /* 0x0000002400337c82 */ /* 0x000fea0008000000 */
[----:B------:R-:W-:Y:S04]  /*69d0*/  MOV R84, UR4 ;  /* 0x0000000400547c02 */ /* 0x000fe80008000f00 */
[----:B------:R-:W-:Y:S01]  /*69e0*/  R2UR UR48, R84 ;  /* 0x00000000543072ca */ /* 0x000fe200000e0000 */
[----:B---3--:R-:W-:Y:S04]  /*69f0*/  UIADD3 UR4, UP0, UPT, UR6, 0x680, URZ ;  /* 0x0000068006047890 */ /* 0x008fe8000ff1e0ff */
[----:B------:R-:W-:Y:S09]  /*6a00*/  UIADD3.X UR5, UPT, UPT, URZ, UR7, URZ, UP0, !UPT ;  /* 0x00000007ff057290 */ /* 0x000ff200087fe4ff */
[----:B------:R3:W-:Y:S01]  /*6a10*/  UTMASTG.3D [UR48], [UR4] ;  /* 0x00000030040073b5 */ /* 0x0007e20008010000 */
[----:B------:R0:W-:Y:S01]  /*6a20*/  UTMACMDFLUSH ;  /* 0x00000000000079b7 */ /* 0x0001e20000000000 */
[----:B---3--:R-:W-:Y:S04]  /*6a30*/  DEPBAR.LE SB0, 0x1 ;  /* 0x000080400000791a */ /* 0x008fe80000000000 */
.L_x_104:
[----:B------:R-:W-:Y:S05]  /*6a40*/  BSYNC.RECONVERGENT B0 ;  /* 0x0000000000007941 */ /* 0x000fea0003800200 */
.L_x_103:
[----:B------:R-:W-:Y:S01]  /*6a50*/  BAR.SYNC.DEFER_BLOCKING 0x1, 0x80 ;  /* 0x0042000000007b1d */ /* 0x000fe20000010000 */
[----:B------:R-:W-:Y:S01]  /*6a60*/  ISETP.NE.AND P1, PT, R98, RZ, PT ;  /* 0x000000ff6200720c */ /* 0x000fe20003f25270 */
[----:B------:R-:W-:Y:S01]  /*6a70*/  UISETP.NE.AND UP0, UPT, UR52, URZ, UPT ;  /* 0x000000ff3400728c */ /* 0x000fe2000bf05270 */
[----:B------:R-:W-:Y:S11]  /*6a80*/  LEA R3, R46, UR44, 0x3 ;  /* 0x0000002c2e037c11 */ /* 0x000ff6000f8e18ff */
[----:B------:R-:W-:Y:S01]  /*6a90*/  @P1 SHF.L.U32 R2, R90, 0x1f, RZ ;  /* 0x0000001f5a021819 */ /* 0x000fe200000006ff */
[----:B------:R-:W-:Y:S06]  /*6aa0*/  BRA.U !UP0, `(.L_x_105) ;  /* 0x0000000108247547 */ /* 0x000fec000b800000 */
[----:B------:R-:W-:Y:S01]  /*6ab0*/  IMAD.U32 R5, RZ, RZ, UR46 ;  /* 0x0000002eff057e24 */ /* 0x000fe2000f8e00ff */
[----:B------:R-:W-:Y:S01]  /*6ac0*/  MOV R0, UR47 ;  /* 0x0000002f00007c02 */ /* 0x000fe20008000f00 */
[----:B------:R-:W-:Y:S03]  /*6ad0*/  UIADD3 UR4, UPT, UPT, UR46, 0x1, URZ ;  /* 0x000000012e047890 */ /* 0x000fe6000fffe0ff */
[----:B------:R-:W-:Y:S01]  /*6ae0*/  @P1 LEA R5, R5, UR44, 0x3 ;  /* 0x0000002c05051c11 */ /* 0x000fe2000f8e18ff */
[----:B------:R-:W-:Y:S04]  /*6af0*/  UISETP.NE.AND UP0, UPT, UR4, 0x4, UPT ;  /* 0x000000040400788c */ /* 0x000fe8000bf05270 */
[----:B------:R-:W-:Y:S01]  /*6b00*/  @P1 VIADD R5, R5, 0x40 ;  /* 0x0000004005051836 */ /* 0x000fe20000000000 */
[----:B------:R-:W-:Y:S04]  /*6b10*/  USEL UR46, UR4, URZ, UP0 ;  /* 0x000000ff042e7287 */ /* 0x000fe80008000000 */
[----:B------:R-:W-:Y:S04]  /*6b20*/  @P1 PRMT R0, R0, 0x654, R5 ;  /* 0x0000065400001816 */ /* 0x000fe80000000005 */
[----:B------:R3:W-:Y:S04]  /*6b30*/  @P1 SYNCS.ARRIVE.TRANS64.RED.A1T0 RZ, [R0+URZ], RZ ;  /* 0x000000ff00ff19a7 */ /* 0x0007e800081004ff */
.L_x_105:
[----:B------:R-:W4:Y:S01]  /*6b40*/  @P1 SYNCS.PHASECHK.TRANS64.TRYWAIT P0, [R3+URZ+0x20], R2 ;  /* 0x00002002030015a7 */ /* 0x000f2200080011ff */
[----:B------:R-:W-:Y:S01]  /*6b50*/  BSSY B1, `(.L_x_106) ;  /* 0x0000016000017945 */ /* 0x000fe20003800000 */
[----:B----4-:R-:W-:Y:S03]  /*6b60*/  @P1 SEL R47, RZ, 0x1, !P0 ;  /* 0x00000001ff2f1807 */ /* 0x010fe60004000000 */
[----:B------:R-:W-:Y:S05]  /*6b70*/  @!P1 BRA `(.L_x_107) ;  /* 0x00000000004c9947 */ /* 0x000fea0003800000 */
[----:B------:R-:W-:Y:S01]  /*6b80*/  ISETP.NE.AND P0, PT, R47, RZ, PT ;  /* 0x000000ff2f00720c */ /* 0x000fe20003f05270 */
[----:B------:R-:W-:Y:S01]  /*6b90*/  BSSY B0, `(.L_x_108) ;  /* 0x000000b000007945 */ /* 0x000fe20003800000 */
[----:B------:R-:W-:Y:S11]  /*6ba0*/  ISETP.NE.AND P1, PT, R60, RZ, PT ;  /* 0x000000ff3c00720c */ /* 0x000ff60003f25270 */
[----:B------:R-:W-:Y:S02]  /*6bb0*/  @!UPT UIADD3 URZ, UPT, UPT, URZ, URZ, URZ ;  /* 0x000000fffffff290 */ /* 0x000fe4000fffe0ff */
[C---:B------:R-:W-:Y:S01]  /*6bc0*/  @P1 IMAD R6, R46.reuse, 0x2000, R93 ;  /* 0x000020002e061824 */ /* 0x040fe200078e025d */
[C---:B------:R-:W-:Y:S01]  /*6bd0*/  @P1 LEA R4, R46.reuse, R91, 0xd ;  /* 0x0000005b2e041211 */ /* 0x040fe200078e68ff */
[C---:B------:R-:W-:Y:S02]  /*6be0*/  @P1 IMAD R5, R46.reuse, 0x2000, R92 ;  /* 0x000020002e051824 */ /* 0x040fe400078e025c */
[----:B------:R-:W-:Y:S01]  /*6bf0*/  @P1 IMAD R2, R46, 0x2000, R87 ;  /* 0x000020002e021824 */ /* 0x000fe200078e0257 */
[----:B------:R-:W-:Y:S06]  /*6c00*/  @P0 BRA `(.L_x_109) ;  /* 0x00000000000c0947 */ /* 0x000fec0003800000 */
[----:B---3--:R-:W-:Y:S04]  /*6c10*/  SHF.L.U32 R0, R90, 0x1f, RZ ;  /* 0x0000001f5a007819 */ /* 0x008fe800000006ff */
[----:B------:R-:W3:Y:S02]  /*6c20*/  SYNCS.PHASECHK.TRANS64.TRYWAIT P0, [R3+URZ+0x20], R0 ;  /* 0x00002000030075a7 */ /* 0x000ee400080011ff */
[----:B---3--:R-:W-:Y:S05]  /*6c30*/  @!P0 BRA `(.L_x_110) ;  /* 0x0000003000488947 */ /* 0x008fea0003800000 */
.L_x_109:
[----:B------:R-:W-:Y:S05]  /*6c40*/  BSYNC B0 ;  /* 0x0000000000007941 */ /* 0x000fea0003800000 */
.L_x_108:
[----:B------:R-:W-:Y:S02]  /*6c50*/  ISETP.NE.AND P0, PT, R60, RZ, PT ;  /* 0x000000ff3c00720c */ /* 0x000fe40003f05270 */
[----:B------:R-:W-:Y:S11]  /*6c60*/  IADD3 R46, PT, PT, R46, 0x1, RZ ;  /* 0x000000012e2e7810 */ /* 0x000ff60007ffe0ff */
[----:B------:R4:W1:Y:S04]  /*6c70*/  @P0 LDS.128 R48, [R6] ;  /* 0x0000000006300984 */ /* 0x0008680000000c00 */
[----:B------:R4:W1:Y:S04]  /*6c80*/  @P0 LDS.128 R56, [R5+0x10] ;  /* 0x0000100005380984 */ /* 0x0008680000000c00 */
[----:B------:R4:W1:Y:S04]  /*6c90*/  @P0 LDS.128 R64, [R4+0x20] ;  /* 0x0000200004400984 */ /* 0x0008680000000c00 */
[----:B------:R4:W1:Y:S02]  /*6ca0*/  @P0 LDS.128 R72, [R2+0x30] ;  /* 0x0000300002480984 */ /* 0x0008640000000c00 */
.L_x_107:
[----:B------:R-:W-:Y:S05]  /*6cb0*/  BSYNC B1 ;  /* 0x0000000000017941 */ /* 0x000fea0003800000 */
.L_x_106:
[----:B---3--:R-:W-:Y:S05]  /*6cc0*/  VIADD R0, R39, 0x20 ;  /* 0x0000002027007836 */ /* 0x008fea0000000000 */
[----:B------:R-:W-:Y:S04]  /*6cd0*/  SHF.R.U32.HI R0, RZ, 0x15, R0 ;  /* 0x00000015ff007819 */ /* 0x000fe80000011600 */
[----:B------:R-:W-:Y:S11]  /*6ce0*/  LOP3.LUT P0, RZ, R0, 0x3, R81, 0x48, !PT ;  /* 0x0000000300ff7812 */ /* 0x000ff60007804851 */
[----:B------:R-:W-:Y:S02]  /*6cf0*/  @!UPT UIADD3 URZ, UPT, UPT, URZ, URZ, URZ ;  /* 0x000000fffffff290 */ /* 0x000fe4000fffe0ff */
[----:B------:R-:W-:Y:S05]  /*6d00*/  @!P0 BRA `(.L_x_111) ;  /* 0x0000000000408947 */ /* 0x000fea0003800000 */
[----:B------:R-:W3:Y:S01]  /*6d10*/  LDCU.64 UR8, c[0x4][0x70] ;  /* 0x01000e00ff0877ac */ /* 0x000ee20008000a00 */
[----:B------:R-:W-:Y:S01]  /*6d20*/  MOV R3, 0x0 ;  /* 0x0000000000037802 */ /* 0x000fe20000000f00 */
[----:B------:R-:W-:Y:S02]  /*6d30*/  HFMA2 R12, -RZ, RZ, 0, 5.9604644775390625e-08 ;  /* 0x00000001ff0c7431 */ /* 0x000fe400000001ff */
[----:B------:R-:W-:Y:S02]  /*6d40*/  IMAD.MOV.U32 R8, RZ, RZ, 0x192 ;  /* 0x00000192ff087424 */ /* 0x000fe400078e00ff */
[----:B------:R-:W-:Y:S01]  /*6d50*/  IMAD.MOV.U32 R13, RZ, RZ, RZ ;  /* 0x000000ffff0d7224 */ /* 0x000fe200078e00ff */
[----:B------:R-:W5:Y:S01]  /*6d60*/  LDCU.64 UR6, c[0x4][0x78] ;  /* 0x01000f00ff0677ac */ /* 0x000f620008000a00 */
[----:B----4-:R-:W4:Y:S01]  /*6d70*/  LDC.64 R2, c[0x4][R3] ;  /* 0x0100000003027b82 */ /* 0x010f220000000a00 */
[----:B------:R-:W2:Y:S01]  /*6d80*/  LDCU.64 UR4, c[0x4][0x10] ;  /* 0x01000200ff0477ac */ /* 0x000ea20008000a00 */
[----:B---3--:R-:W-:Y:S01]  /*6d90*/  MOV R5, UR9 ;  /* 0x0000000900057c02 */ /* 0x008fe20008000f00 */
[----:B------:R-:W-:Y:S01]  /*6da0*/  IMAD.U32 R4, RZ, RZ, UR8 ;  /* 0x00000008ff047e24 */ /* 0x000fe2000f8e00ff */
[----:B-----5:R-:W-:Y:S01]  /*6db0*/  MOV R7, UR7 ;  /* 0x0000000700077c02 */ /* 0x020fe20008000f00 */
[----:B------:R-:W-:Y:S01]  /*6dc0*/  IMAD.U32 R6, RZ, RZ, UR6 ;  /* 0x00000006ff067e24 */ /* 0x000fe2000f8e00ff */
[----:B--2---:R-:W-:Y:S01]  /*6dd0*/  MOV R11, UR5 ;  /* 0x00000005000b7c02 */ /* 0x004fe20008000f00 */
[----:B------:R-:W-:Y:S02]  /*6de0*/  IMAD.U32 R10, RZ, RZ, UR4 ;  /* 0x00000004ff0a7e24 */ /* 0x000fe4000f8e00ff */
[----:B------:R-:W-:Y:S07]  /*6df0*/  LEPC R20, `(.L_x_111) ;  /* 0x000000001014794e */ /* 0x000fee0000000000 */
[----:B-1--4-:R-:W-:Y:S05]  /*6e00*/  CALL.ABS.NOINC R2 ;  /* 0x0000000002007343 */ /* 0x012fea0003c00000 */
.L_x_111:
[----:B------:R-:W-:Y:S05]  /*6e10*/  WARPSYNC.ALL ;  /* 0x0000000000007948 */ /* 0x000fea0003800000 */
[----:B------:R-:W-:Y:S01]  /*6e20*/  R2UR UR4, R39 ;  /* 0x00000000270472ca */ /* 0x000fe200000e0000 */
[--C-:B-1----:R-:W-:Y:S01]  /*6e30*/  HADD2.F32 R40, -RZ, R48.reuse.H0_H0 ;  /* 0x20000030ff287230 */ /* 0x102fe20000004100 */
[----:B------:R-:W-:Y:S01]  /*6e40*/  ISETP.NE.AND P6, PT, R98, RZ, PT ;  /* 0x000000ff6200720c */ /* 0x000fe20003fc5270 */
[----:B------:R-:W-:Y:S01]  /*6e50*/  HADD2.F32 R43, -RZ, R48.H1_H1 ;  /* 0x30000030ff2b7230 */ /* 0x000fe20000004100 */
[----:B------:R-:W-:Y:S01]  /*6e60*/  MOV R52, UR46 ;  /* 0x0000002e00347c02 */ /* 0x000fe20008000f00 */
[----:B------:R-:W-:Y:S01]  /*6e70*/  HADD2.F32 R42, -RZ, R49.H1_H1 ;  /* 0x30000031ff2a7230 */ /* 0x000fe20000004100 */
[----:B------:R-:W-:Y:S01]  /*6e80*/  MOV R61, UR47 ;  /* 0x0000002f003d7c02 */ /* 0x000fe20008000f00 */
[----:B------:R-:W-:Y:S01]  /*6e90*/  HADD2.F32 R45, -RZ, R51.H0_H0 ;  /* 0x20000033ff2d7230 */ /* 0x000fe20000004100 */
[----:B------:R-:W-:Y:S01]  /*6ea0*/  ISETP.NE.AND P0, PT, R95, RZ, PT ;  /* 0x000000ff5f00720c */ /* 0x000fe20003f05270 */
[----:B------:R-:W-:Y:S01]  /*6eb0*/  HADD2.F32 R44, -RZ, R75.H1_H1 ;  /* 0x3000004bff2c7230 */ /* 0x000fe20000004100 */
[----:B------:R-:W-:Y:S01]  /*6ec0*/  BSSY.RECONVERGENT B0, `(.L_x_112) ;  /* 0x0000088000007945 */ /* 0x000fe20003800200 */
[----:B------:R-:W-:Y:S02]  /*6ed0*/  LEA R62, R46, UR44, 0x3 ;  /* 0x0000002c2e3e7c11 */ /* 0x000fe4000f8e18ff */
[----:B----4-:R-:W1:Y:S02]  /*6ee0*/  LDTM.x32 R4, tmem[UR4+0x20] ;  /* 0x00002004000479ee */ /* 0x010e6400082c0000 */
[----:B------:R-:W-:Y:S02]  /*6ef0*/  @P6 LEA R52, R52, UR44, 0x3 ;  /* 0x0000002c34346c11 */ /* 0x000fe4000f8e18ff */
[----:B------:R-:W-:Y:S02]  /*6f00*/  @P6 SHF.L.U32 R63, R90, 0x1f, RZ ;  /* 0x0000001f5a3f6819 */ /* 0x000fe400000006ff */
[----:B------:R-:W-:Y:S04]  /*6f10*/  @P6 IADD3 R52, PT, PT, R52, 0x40, RZ ;  /* 0x0000004034346810 */ /* 0x000fe80007ffe0ff */
[----:B------:R-:W-:Y:S01]  /*6f20*/  @P6 PRMT R61, R61, 0x654, R52 ;  /* 0x000006543d3d6816 */ /* 0x000fe20000000034 */
[C---:B-1----:R-:W-:Y:S01]  /*6f30*/  FMUL R0, R38.reuse, R4 ;  /* 0x0000000426007220 */ /* 0x042fe20000400000 */
[C---:B------:R-:W-:Y:S01]  /*6f40*/  FMUL R2, R38.reuse, R5 ;  /* 0x0000000526027220 */ /* 0x040fe20000400000 */
[C---:B------:R-:W-:Y:S01]  /*6f50*/  FMUL R3, R38.reuse, R6 ;  /* 0x0000000626037220 */ /* 0x040fe20000400000 */
[C---:B------:R-:W-:Y:S01]  /*6f60*/  FMUL R7, R38.reuse, R7 ;  /* 0x0000000726077220 */ /* 0x040fe20000400000 */
[C---:B------:R-:W-:Y:S01]  /*6f70*/  FFMA R0, R41.reuse, R40, R0 ;  /* 0x0000002829007223 */ /* 0x040fe20000000000 */
[----:B------:R-:W-:Y:S02]  /*6f80*/  HADD2.F32 R40, -RZ, R49.H0_H0 ;  /* 0x20000031ff287230 */ /* 0x000fe40000004100 */
[C---:B------:R-:W-:Y:S01]  /*6f90*/  FFMA R2, R41.reuse, R43, R2 ;  /* 0x0000002b29027223 */ /* 0x040fe20000000002 */
[--C-:B------:R-:W-:Y:S02]  /*6fa0*/  HADD2.F32 R43, -RZ, R50.reuse.H0_H0 ;  /* 0x20000032ff2b7230 */ /* 0x100fe40000004100 */
[C---:B------:R-:W-:Y:S01]  /*6fb0*/  FMUL R4, R38.reuse, R8 ;  /* 0x0000000826047220 */ /* 0x040fe20000400000 */
[----:B------:R-:W-:Y:S01]  /*6fc0*/  FMUL R5, R38, R9 ;  /* 0x0000000926057220 */ /* 0x000fe20000400000 */
[C---:B------:R-:W-:Y:S01]  /*6fd0*/  FFMA R3, R41.reuse, R40, R3 ;  /* 0x0000002829037223 */ /* 0x040fe20000000003 */
[----:B------:R-:W-:Y:S01]  /*6fe0*/  HADD2.F32 R40, -RZ, R50.H1_H1 ;  /* 0x30000032ff287230 */ /* 0x000fe20000004100 */
[----:B------:R-:W-:Y:S01]  /*6ff0*/  F2FP.F16.F32.PACK_AB R52, R2, R0 ;  /* 0x000000000234723e */ /* 0x000fe200000000ff */
[C---:B------:R-:W-:Y:S01]  /*7000*/  FFMA R7, R41.reuse, R42, R7 ;  /* 0x0000002a29077223 */ /* 0x040fe20000000007 */
[C---:B------:R-:W-:Y:S01]  /*7010*/  FFMA R4, R41.reuse, R43, R4 ;  /* 0x0000002b29047223 */ /* 0x040fe20000000004 */
[C---:B------:R-:W-:Y:S01]  /*7020*/  FMUL R6, R38.reuse, R10 ;  /* 0x0000000a26067220 */ /* 0x040fe20000400000 */
[----:B------:R-:W-:Y:S02]  /*7030*/  HADD2.F32 R42, -RZ, R51.H1_H1 ;  /* 0x30000033ff2a7230 */ /* 0x000fe40000004100 */
[----:B------:R-:W-:Y:S01]  /*7040*/  FFMA R5, R41, R40, R5 ;  /* 0x0000002829057223 */ /* 0x000fe20000000005 */
[----:B------:R-:W-:Y:S01]  /*7050*/  F2FP.F16.F32.PACK_AB R53, R7, R3 ;  /* 0x000000030735723e */ /* 0x000fe200000000ff */
[----:B------:R-:W-:Y:S01]  /*7060*/  FFMA R6, R41, R45, R6 ;  /* 0x0000002d29067223 */ /* 0x000fe20000000006 */
[C---:B------:R-:W-:Y:S01]  /*7070*/  FMUL R11, R38.reuse, R11 ;  /* 0x0000000b260b7220 */ /* 0x040fe20000400000 */
[--C-:B------:R-:W-:Y:S01]  /*7080*/  HADD2.F32 R40, -RZ, R56.reuse.H0_H0 ;  /* 0x20000038ff287230 */ /* 0x100fe20000004100 */
[----:B------:R-:W-:Y:S01]  /*7090*/  F2FP.F16.F32.PACK_AB R54, R5, R4 ;  /* 0x000000040536723e */ /* 0x000fe200000000ff */
[C---:B------:R-:W-:Y:S01]  /*70a0*/  FMUL R8, R38.reuse, R12 ;  /* 0x0000000c26087220 */ /* 0x040fe20000400000 */
[C---:B------:R-:W-:Y:S01]  /*70b0*/  FFMA R11, R41.reuse, R42, R11 ;  /* 0x0000002a290b7223 */ /* 0x040fe2000000000b */
[----:B------:R-:W-:Y:S02]  /*70c0*/  HADD2.F32 R42, -RZ, R56.H1_H1 ;  /* 0x30000038ff2a7230 */ /* 0x000fe40000004100 */
[C---:B------:R-:W-:Y:S01]  /*70d0*/  FMUL R9, R38.reuse, R13 ;  /* 0x0000000d26097220 */ /* 0x040fe20000400000 */
[--C-:B------:R-:W-:Y:S02]  /*70e0*/  HADD2.F32 R43, -RZ, R57.reuse.H0_H0 ;  /* 0x20000039ff2b7230 */ /* 0x100fe40000004100 */
[----:B------:R-:W-:Y:S01]  /*70f0*/  FFMA R8, R41, R40, R8 ;  /* 0x0000002829087223 */ /* 0x000fe20000000008 */
[----:B------:R-:W-:Y:S01]  /*7100*/  F2FP.F16.F32.PACK_AB R55, R11, R6 ;  /* 0x000000060b37723e */ /* 0x000fe200000000ff */
[----:B------:R-:W-:Y:S01]  /*7110*/  FFMA R9, R41, R42, R9 ;  /* 0x0000002a29097223 */ /* 0x000fe20000000009 */
[C---:B------:R-:W-:Y:S01]  /*7120*/  FMUL R10, R38.reuse, R14 ;  /* 0x0000000e260a7220 */ /* 0x040fe20000400000 */
[----:B------:R-:W-:Y:S02]  /*7130*/  HADD2.F32 R40, -RZ, R57.H1_H1 ;  /* 0x30000039ff287230 */ /* 0x000fe40000004100 */
[C---:B------:R-:W-:Y:S01]  /*7140*/  FMUL R15, R38.reuse, R15 ;  /* 0x0000000f260f7220 */ /* 0x040fe20000400000 */
[----:B------:R1:W-:Y:S01]  /*7150*/  STS.128 [R93+0x2000], R52 ;  /* 0x002000345d007388 */ /* 0x0003e20000000c00 */
[----:B------:R-:W-:Y:S01]  /*7160*/  F2FP.F16.F32.PACK_AB R68, R9, R8 ;  /* 0x000000080944723e */ /* 0x000fe200000000ff */
[C---:B------:R-:W-:Y:S01]  /*7170*/  FFMA R10, R41.reuse, R43, R10 ;  /* 0x0000002b290a7223 */ /* 0x040fe2000000000a */
[--C-:B------:R-:W-:Y:S02]  /*7180*/  HADD2.F32 R43, -RZ, R58.reuse.H0_H0 ;  /* 0x2000003aff2b7230 */ /* 0x100fe40000004100 */
        /* <DEDUP_REMOVED lines=11> */
[--C-:B------:R-:W-:Y:S02]  /*7240*/  HADD2.F32 R43, -RZ, R64.reuse.H0_H0 ;  /* 0x20000040ff2b7230 */ /* 0x100fe40000004100 */
[C---:B------:R-:W-:Y:S01]  /*7250*/  FFMA R14, R41.reuse, R45, R14 ;  /* 0x0000002d290e7223 */ /* 0x040fe2000000000e */
[C---:B------:R-:W-:Y:S01]  /*7260*/  FMUL R16, R38.reuse, R20 ;  /* 0x0000001426107220 */ /* 0x040fe20000400000 */
        /* <DEDUP_REMOVED lines=17> */
[C---:B------:R-:W-:Y:S01]  /*7380*/  FFMA R20, R41.reuse, R40, R20 ;  /* 0x0000002829147223 */ /* 0x040fe20000000014 */
[C---:B------:R-:W-:Y:S01]  /*7390*/  FFMA R21, R41.reuse, R42, R21 ;  /* 0x0000002a29157223 */ /* 0x040fe20000000015 */
[----:B------:R-:W-:Y:S02]  /*73a0*/  HADD2.F32 R40, -RZ, R67.H1_H1 ;  /* 0x30000043ff287230 */ /* 0x000fe40000004100 */
[----:B------:R-:W-:Y:S01]  /*73b0*/  FFMA R22, R41, R43, R22 ;  /* 0x0000002b29167223 */ /* 0x000fe20000000016 */
[C---:B------:R-:W-:Y:S01]  /*73c0*/  FMUL R27, R38.reuse, R27 ;  /* 0x0000001b261b7220 */ /* 0x040fe20000400000 */
[--C-:B------:R-:W-:Y:S02]  /*73d0*/  HADD2.F32 R43, -RZ, R72.reuse.H0_H0 ;  /* 0x20000048ff2b7230 */ /* 0x100fe40000004100 */
[C---:B------:R-:W-:Y:S01]  /*73e0*/  FMUL R24, R38.reuse, R28 ;  /* 0x0000001c26187220 */ /* 0x040fe20000400000 */
[----:B------:R-:W-:Y:S02]  /*73f0*/  HADD2.F32 R42, -RZ, R72.H1_H1 ;  /* 0x30000048ff2a7230 */ /* 0x000fe40000004100 */
[C---:B------:R-:W-:Y:S01]  /*7400*/  FMUL R25, R38.reuse, R29 ;  /* 0x0000001d26197220 */ /* 0x040fe20000400000 */
[--C-:B------:R-:W-:Y:S01]  /*7410*/  HADD2.F32 R45, -RZ, R73.reuse.H0_H0 ;  /* 0x20000049ff2d7230 */ /* 0x100fe20000004100 */
[----:B------:R-:W-:Y:S01]  /*7420*/  F2FP.F16.F32.PACK_AB R70, R13, R12 ;  /* 0x0000000c0d46723e */ /* 0x000fe200000000ff */
[C---:B------:R-:W-:Y:S01]  /*7430*/  FMUL R26, R38.reuse, R30 ;  /* 0x0000001e261a7220 */ /* 0x040fe20000400000 */
[----:B------:R-:W-:Y:S01]  /*7440*/  F2FP.F16.F32.PACK_AB R71, R19, R14 ;  /* 0x0000000e1347723e */ /* 0x000fe200000000ff */
[C---:B------:R-:W-:Y:S01]  /*7450*/  FFMA R27, R41.reuse, R40, R27 ;  /* 0x00000028291b7223 */ /* 0x040fe2000000001b */
[C---:B------:R-:W-:Y:S01]  /*7460*/  FFMA R24, R41.reuse, R43, R24 ;  /* 0x0000002b29187223 */ /* 0x040fe20000000018 */
[----:B------:R-:W-:Y:S02]  /*7470*/  HADD2.F32 R40, -RZ, R73.H1_H1 ;  /* 0x30000049ff287230 */ /* 0x000fe40000004100 */
[C---:B------:R-:W-:Y:S01]  /*7480*/  FFMA R25, R41.reuse, R42, R25 ;  /* 0x0000002a29197223 */ /* 0x040fe20000000019 */
[----:B------:R1:W-:Y:S01]  /*7490*/  STS.128 [R92+0x2010], R68 ;  /* 0x002010445c007388 */ /* 0x0003e20000000c00 */
[C---:B------:R-:W-:Y:S01]  /*74a0*/  FMUL R31, R38.reuse, R31 ;  /* 0x0000001f261f7220 */ /* 0x040fe20000400000 */
[--C-:B------:R-:W-:Y:S02]  /*74b0*/  HADD2.F32 R43, -RZ, R74.reuse.H0_H0 ;  /* 0x2000004aff2b7230 */ /* 0x100fe40000004100 */
[C---:B------:R-:W-:Y:S01]  /*74c0*/  FFMA R26, R41.reuse, R45, R26 ;  /* 0x0000002d291a7223 */ /* 0x040fe2000000001a */
        /* <DEDUP_REMOVED lines=30> */
[----:B------:R-:W-:Y:S02]  /*76b0*/  UIADD3 UR9, UPT, UPT, UR49, 0x20, URZ ;  /* 0x0000002031097890 */ /* 0x000fe4000fffe0ff */
[----:B------:R-:W-:Y:S01]  /*76c0*/  UIADD3 UR8, UPT, UPT, UR44, 0x2200, URZ ;  /* 0x000022002c087890 */ /* 0x000fe2000fffe0ff */
[----:B------:R-:W-:Y:S01]  /*76d0*/  UMOV UR10, UR50 ;  /* 0x00000032000a7c82 */ /* 0x000fe20008000000 */
[----:B------:R-:W-:Y:S01]  /*76e0*/  UMOV UR11, UR36 ;  /* 0x00000024000b7c82 */ /* 0x000fe20008000000 */
[----:B---3--:R-:W-:Y:S04]  /*76f0*/  UIADD3 UR4, UP0, UPT, UR6, 0x680, URZ ;  /* 0x0000068006047890 */ /* 0x008fe8000ff1e0ff */
[----:B------:R-:W-:Y:S09]  /*7700*/  UIADD3.X UR5, UPT, UPT, URZ, UR7, URZ, UP0, !UPT ;  /* 0x00000007ff057290 */ /* 0x000ff200087fe4ff */
[----:B------:R3:W-:Y:S01]  /*7710*/  UTMASTG.3D [UR8], [UR4] ;  /* 0x00000008040073b5 */ /* 0x0007e20008010000 */
[----:B------:R0:W-:Y:S01]  /*7720*/  UTMACMDFLUSH ;  /* 0x00000000000079b7 */ /* 0x0001e20000000000 */
[----:B---3--:R-:W-:Y:S04]  /*7730*/  DEPBAR.LE SB0, 0x1 ;  /* 0x000080400000791a */ /* 0x008fe80000000000 */
.L_x_113:
[----:B------:R-:W-:Y:S05]  /*7740*/  BSYNC.RECONVERGENT B0 ;  /* 0x0000000000007941 */ /* 0x000fea0003800200 */
.L_x_112:
[----:B------:R-:W-:Y:S01]  /*7750*/  BAR.SYNC.DEFER_BLOCKING 0x1, 0x80 ;  /* 0x0042000000007b1d */ /* 0x000fe20000010000 */
[----:B------:R-:W-:Y:S04]  /*7760*/  UIADD3 UR4, UPT, UPT, UR46, 0x1, URZ ;  /* 0x000000012e047890 */ /* 0x000fe8000fffe0ff */
[----:B------:R-:W-:Y:S04]  /*7770*/  UISETP.NE.AND UP0, UPT, UR4, 0x4, UPT ;  /* 0x000000040400788c */ /* 0x000fe8000bf05270 */
[----:B------:R-:W-:Y:S01]  /*7780*/  USEL UR45, UR4, URZ, UP0 ;  /* 0x000000ff042d7287 */ /* 0x000fe20008000000 */
[----:B------:R3:W-:Y:S01]  /*7790*/  @P6 SYNCS.ARRIVE.TRANS64.RED.A1T0 RZ, [R61+URZ], RZ ;  /* 0x000000ff3dff69a7 */ /* 0x0007e200081004ff */
[----:B------:R-:W-:Y:S01]  /*77a0*/  BSSY B1, `(.L_x_114) ;  /* 0x0000017000017945 */ /* 0x000fe20003800000 */
[----:B------:R-:W4:Y:S02]  /*77b0*/  @P6 SYNCS.PHASECHK.TRANS64.TRYWAIT P0, [R62+URZ+0x20], R63 ;  /* 0x0000203f3e0065a7 */ /* 0x000f2400080011ff */
[----:B----4-:R-:W-:Y:S01]  /*77c0*/  @P6 SEL R47, RZ, 0x1, !P0 ;  /* 0x00000001ff2f6807 */ /* 0x010fe20004000000 */
[----:B---3--:R-:W-:Y:S06]  /*77d0*/  @!P6 BRA `(.L_x_115) ;  /* 0x00000000004ce947 */ /* 0x008fec0003800000 */
        /* <DEDUP_REMOVED lines=9> */
[----:B------:R-:W-:Y:S04]  /*7870*/  SHF.L.U32 R5, R90, 0x1f, RZ ;  /* 0x0000001f5a057819 */ /* 0x000fe800000006ff */
[----:B------:R-:W3:Y:S02]  /*7880*/  SYNCS.PHASECHK.TRANS64.TRYWAIT P0, [R62+URZ+0x20], R5 ;  /* 0x000020053e0075a7 */ /* 0x000ee400080011ff */
[----:B---3--:R-:W-:Y:S05]  /*7890*/  @!P0 BRA `(.L_x_118) ;  /* 0x0000002400448947 */ /* 0x008fea0003800000 */
.L_x_117:
[----:B------:R-:W-:Y:S05]  /*78a0*/  BSYNC B0 ;  /* 0x0000000000007941 */ /* 0x000fea0003800000 */
.L_x_116:
[----:B------:R-:W-:Y:S02]  /*78b0*/  ISETP.NE.AND P0, PT, R60, RZ, PT ;  /* 0x000000ff3c00720c */ /* 0x000fe40003f05270 */
[----:B------:R-:W-:Y:S11]  /*78c0*/  IADD3 R46, PT, PT, R46, 0x1, RZ ;  /* 0x000000012e2e7810 */ /* 0x000ff60007ffe0ff */
[----:B------:R4:W1:Y:S04]  /*78d0*/  @P0 LDS.128 R48, [R4] ;  /* 0x0000000004300984 */ /* 0x0008680000000c00 */
[----:B------:R4:W1:Y:S04]  /*78e0*/  @P0 LDS.128 R56, [R3+0x10] ;  /* 0x0000100003380984 */ /* 0x0008680000000c00 */
[----:B------:R4:W1:Y:S04]  /*78f0*/  @P0 LDS.128 R64, [R2+0x20] ;  /* 0x0000200002400984 */ /* 0x0008680000000c00 */
[----:B------:R4:W1:Y:S02]  /*7900*/  @P0 LDS.128 R72, [R0+0x30] ;  /* 0x0000300000480984 */ /* 0x0008640000000c00 */
.L_x_115:
[----:B------:R-:W-:Y:S05]  /*7910*/  BSYNC B1 ;  /* 0x0000000000017941 */ /* 0x000fea0003800000 */
.L_x_114:
[----:B----4-:R-:W-:Y:S05]  /*7920*/  VIADD R0, R39, 0x40 ;  /* 0x0000004027007836 */ /* 0x010fea0000000000 */
        /* <DEDUP_REMOVED lines=9> */
[----:B------:R-:W4:Y:S01]  /*79c0*/  LDCU.64 UR6, c[0x4][0x78] ;  /* 0x01000f00ff0677ac */ /* 0x000f220008000a00 */
[----:B------:R-:W1:Y:S01]  /*79d0*/  LDC.64 R2, c[0x4][R3] ;  /* 0x0100000003027b82 */ /* 0x000e620000000a00 */
[----:B------:R-:W5:Y:S01]  /*79e0*/  LDCU.64 UR4, c[0x4][0x10] ;  /* 0x01000200ff0477ac */ /* 0x000f620008000a00 */
[----:B---3--:R-:W-:Y:S01]  /*79f0*/  MOV R5, UR9 ;  /* 0x0000000900057c02 */ /* 0x008fe20008000f00 */
[----:B------:R-:W-:Y:S01]  /*7a00*/  IMAD.U32 R4, RZ, RZ, UR8 ;  /* 0x00000008ff047e24 */ /* 0x000fe2000f8e00ff */
[----:B----4-:R-:W-:Y:S01]  /*7a10*/  MOV R7, UR7 ;  /* 0x0000000700077c02 */ /* 0x010fe20008000f00 */
[----:B------:R-:W-:Y:S01]  /*7a20*/  IMAD.U32 R6, RZ, RZ, UR6 ;  /* 0x00000006ff067e24 */ /* 0x000fe2000f8e00ff */
[----:B-----5:R-:W-:Y:S01]  /*7a30*/  MOV R11, UR5 ;  /* 0x00000005000b7c02 */ /* 0x020fe20008000f00 */
[----:B------:R-:W-:Y:S02]  /*7a40*/  IMAD.U32 R10, RZ, RZ, UR4 ;  /* 0x00000004ff0a7e24 */ /* 0x000fe4000f8e00ff */
[----:B------:R-:W-:Y:S07]  /*7a50*/  LEPC R20, `(.L_x_119) ;  /* 0x000000001014794e */ /* 0x000fee0000000000 */
[----:B-12---:R-:W-:Y:S05]  /*7a60*/  CALL.ABS.NOINC R2 ;  /* 0x0000000002007343 */ /* 0x006fea0003c00000 */
.L_x_119:
        /* <DEDUP_REMOVED lines=12> */
[----:B---3--:R-:W-:Y:S02]  /*7b30*/  LEA R62, R46, UR44, 0x3 ;  /* 0x0000002c2e3e7c11 */ /* 0x008fe4000f8e18ff */
[----:B------:R-:W1:Y:S02]  /*7b40*/  LDTM.x32 R4, tmem[UR4+0x40] ;  /* 0x00004004000479ee */ /* 0x000e6400082c0000 */
        /* <DEDUP_REMOVED lines=133> */
.L_x_121:
[----:B------:R-:W-:Y:S05]  /*83a0*/  BSYNC.RECONVERGENT B0 ;  /* 0x0000000000007941 */ /* 0x000fea0003800200 */
.L_x_120:
        /* <DEDUP_REMOVED lines=21> */
.L_x_125:
[----:B------:R-:W-:Y:S05]  /*8500*/  BSYNC B0 ;  /* 0x0000000000007941 */ /* 0x000fea0003800000 */
.L_x_124:
[----:B------:R-:W-:Y:S11]  /*8510*/  ISETP.NE.AND P0, PT, R60, RZ, PT ;  /* 0x000000ff3c00720c */ /* 0x000ff60003f05270 */
[----:B------:R-:W-:Y:S02]  /*8520*/  @!UPT UIADD3 URZ, UPT, UPT, URZ, URZ, URZ ;  /* 0x000000fffffff290 */ /* 0x000fe4000fffe0ff */
[----:B------:R4:W1:Y:S04]  /*8530*/  @P0 LDS.128 R48, [R3] ;  /* 0x0000000003300984 */ /* 0x0008680000000c00 */
[----:B------:R4:W1:Y:S04]  /*8540*/  @P0 LDS.128 R56, [R2+0x10] ;  /* 0x0000100002380984 */ /* 0x0008680000000c00 */
[----:B------:R4:W1:Y:S04]  /*8550*/  @P0 LDS.128 R64, [R0+0x20] ;  /* 0x0000200000400984 */ /* 0x0008680000000c00 */
[----:B------:R4:W1:Y:S02]  /*8560*/  @P0 LDS.128 R72, [R46+0x30] ;  /* 0x000030002e480984 */ /* 0x0008640000000c00 */
.L_x_123:
[----:B------:R-:W-:Y:S05]  /*8570*/  BSYNC B1 ;  /* 0x0000000000017941 */ /* 0x000fea0003800000 */
.L_x_122:
        /* <DEDUP_REMOVED lines=21> */
.L_x_127:
[----:B------:R-:W-:Y:S01]  /*86d0*/  ISETP.NE.AND P0, PT, R95, RZ, PT ;  /* 0x000000ff5f00720c */ /* 0x000fe20003f05270 */
[----:B------:R-:W-:Y:S05]  /*86e0*/  WARPSYNC.ALL ;  /* 0x0000000000007948 */ /* 0x000fea0003800000 */
[----:B------:R-:W-:Y:S01]  /*86f0*/  R2UR UR4, R39 ;  /* 0x00000000270472ca */ /* 0x000fe200000e0000 */
[--C-:B-1----:R-:W-:Y:S01]  /*8700*/  HADD2.F32 R40, -RZ, R48.reuse.H0_H0 ;  /* 0x20000030ff287230 */ /* 0x102fe20000004100 */
[----:B------:R-:W-:Y:S01]  /*8710*/  R2UR UR5, R99 ;  /* 0x00000000630572ca */ /* 0x000fe200000e0000 */
[----:B------:R-:W-:Y:S01]  /*8720*/  HADD2.F32 R42, -RZ, R48.H1_H1 ;  /* 0x30000030ff2a7230 */ /* 0x000fe20000004100 */
[----:B------:R-:W-:Y:S01]  /*8730*/  BSSY.RECONVERGENT B0, `(.L_x_128) ;  /* 0x000008a000007945 */ /* 0x000fe20003800200 */
[--C-:B------:R-:W-:Y:S02]  /*8740*/  HADD2.F32 R43, -RZ, R49.reuse.H0_H0 ;  /* 0x20000031ff2b7230 */ /* 0x100fe40000004100 */
[----:B------:R-:W-:Y:S02]  /*8750*/  HADD2.F32 R44, -RZ, R49.H1_H1 ;  /* 0x30000031ff2c7230 */ /* 0x000fe40000004100 */
[--C-:B------:R-:W-:Y:S02]  /*8760*/  HADD2.F32 R45, -RZ, R50.reuse.H0_H0 ;  /* 0x20000032ff2d7230 */ /* 0x100fe40000004100 */
[----:B------:R-:W-:Y:S02]  /*8770*/  HADD2.F32 R46, -RZ, R50.H1_H1 ;  /* 0x30000032ff2e7230 */ /* 0x000fe40000004100 */
[----:B---3--:R-:W1:Y:S01]  /*8780*/  LDTM.x32 R4, tmem[UR4+0x60] ;  /* 0x00006004000479ee */ /* 0x008e6200082c0000 */
[----:B------:R-:W-:Y:S01]  /*8790*/  NOP ;  /* 0x0000000000007918 */ /* 0x000fe20000000000 */
[----:B------:R-:W-:Y:S01]  /*87a0*/  UIADD3 UR4, UPT, UPT, UR5, 0xb0, URZ ;  /* 0x000000b005047890 */ /* 0x000fe2000fffe0ff */
[--C-:B------:R-:W-:Y:S02]  /*87b0*/  HADD2.F32 R47, -RZ, R51.reuse.H0_H0 ;  /* 0x20000033ff2f7230 */ /* 0x100fe40000004100 */
[----:B------:R-:W-:Y:S01]  /*87c0*/  HADD2.F32 R49, -RZ, R51.H1_H1 ;  /* 0x30000033ff317230 */ /* 0x000fe20000004100 */
[----:B------:R-:W-:Y:S01]  /*87d0*/  UPRMT UR4, UR47, 0x654, UR4 ;  /* 0x000006542f047896 */ /* 0x000fe20008000004 */
[--C-:B------:R-:W-:Y:S02]  /*87e0*/  HADD2.F32 R48, -RZ, R56.reuse.H0_H0 ;  /* 0x20000038ff307230 */ /* 0x100fe40000004100 */
[----:B------:R-:W-:Y:S02]  /*87f0*/  HADD2.F32 R51, -RZ, R56.H1_H1 ;  /* 0x30000038ff337230 */ /* 0x000fe40000004100 */
[--C-:B------:R-:W-:Y:S02]  /*8800*/  HADD2.F32 R50, -RZ, R57.reuse.H0_H0 ;  /* 0x20000039ff327230 */ /* 0x100fe40000004100 */
[----:B------:R-:W-:Y:S02]  /*8810*/  HADD2.F32 R52, -RZ, R57.H1_H1 ;  /* 0x30000039ff347230 */ /* 0x000fe40000004100 */
[----:B-1----:R-:W-:Y:S01]  /*8820*/  SYNCS.ARRIVE.TRANS64.RED.A1T0 RZ, [UR4], RZ ;  /* 0x000000ffffff79a7 */ /* 0x002fe20008100404 */
[--C-:B------:R-:W-:Y:S02]  /*8830*/  HADD2.F32 R53, -RZ, R58.reuse.H0_H0 ;  /* 0x2000003aff357230 */ /* 0x100fe40000004100 */
[----:B------:R-:W-:Y:S02]  /*8840*/  HADD2.F32 R54, -RZ, R58.H1_H1 ;  /* 0x3000003aff367230 */ /* 0x000fe40000004100 */
[--C-:B------:R-:W-:Y:S02]  /*8850*/  HADD2.F32 R55, -RZ, R59.reuse.H0_H0 ;  /* 0x2000003bff377230 */ /* 0x100fe40000004100 */
[----:B------:R-:W-:Y:S02]  /*8860*/  HADD2.F32 R56, -RZ, R59.H1_H1 ;  /* 0x3000003bff387230 */ /* 0x000fe40000004100 */
[C---:B------:R-:W-:Y:S01]  /*8870*/  FMUL R4, R38.reuse, R4 ;  /* 0x0000000426047220 */ /* 0x040fe20000400000 */
[C---:B------:R-:W-:Y:S01]  /*8880*/  FMUL R5, R38.reuse, R5 ;  /* 0x0000000526057220 */ /* 0x040fe20000400000 */
[C---:B------:R-:W-:Y:S01]  /*8890*/  FMUL R6, R38.reuse, R6 ;  /* 0x0000000626067220 */ /* 0x040fe20000400000 */
[C---:B------:R-:W-:Y:S01]  /*88a0*/  FMUL R7, R38.reuse, R7 ;  /* 0x0000000726077220 */ /* 0x040fe20000400000 */
[C---:B------:R-:W-:Y:S01]  /*88b0*/  FFMA R4, R41.reuse, R40, R4 ;  /* 0x0000002829047223 */ /* 0x040fe20000000004 */
[C---:B------:R-:W-:Y:S01]  /*88c0*/  FFMA R5, R41.reuse, R42, R5 ;  /* 0x0000002a29057223 */ /* 0x040fe20000000005 */
[C---:B------:R-:W-:Y:S01]  /*88d0*/  FFMA R6, R41.reuse, R43, R6 ;  /* 0x0000002b29067223 */ /* 0x040fe20000000006 */
[----:B------:R-:W-:Y:S01]  /*88e0*/  FFMA R7, R41, R44, R7 ;  /* 0x0000002c29077223 */ /* 0x000fe20000000007 */
[C---:B------:R-:W-:Y:S01]  /*88f0*/  FMUL R8, R38.reuse, R8 ;  /* 0x0000000826087220 */ /* 0x040fe20000400000 */
[C---:B------:R-:W-:Y:S01]  /*8900*/  FMUL R9, R38.reuse, R9 ;  /* 0x0000000926097220 */ /* 0x040fe20000400000 */
[----:B------:R-:W-:Y:S01]  /*8910*/  F2FP.F16.F32.PACK_AB R100, R5, R4 ;  /* 0x000000040564723e */ /* 0x000fe200000000ff */
[C---:B------:R-:W-:Y:S01]  /*8920*/  FMUL R0, R38.reuse, R10 ;  /* 0x0000000a26007220 */ /* 0x040fe20000400000 */
[----:B------:R-:W-:Y:S01]  /*8930*/  F2FP.F16.F32.PACK_AB R101, R7, R6 ;  /* 0x000000060765723e */ /* 0x000fe200000000ff */
[C---:B------:R-:W-:Y:S01]  /*8940*/  FFMA R8, R41.reuse, R45, R8 ;  /* 0x0000002d29087223 */ /* 0x040fe20000000008 */
[C---:B------:R-:W-:Y:S01]  /*8950*/  FFMA R9, R41.reuse, R46, R9 ;  /* 0x0000002e29097223 */ /* 0x040fe20000000009 */
[----:B------:R-:W-:Y:S01]  /*8960*/  FFMA R0, R41, R47, R0 ;  /* 0x0000002f29007223 */ /* 0x000fe20000000000 */
[C---:B------:R-:W-:Y:S01]  /*8970*/  FMUL R2, R38.reuse, R11 ;  /* 0x0000000b26027220 */ /* 0x040fe20000400000 */
[C---:B------:R-:W-:Y:S01]  /*8980*/  FMUL R3, R38.reuse, R12 ;  /* 0x0000000c26037220 */ /* 0x040fe20000400000 */
[C---:B------:R-:W-:Y:S01]  /*8990*/  FMUL R10, R38.reuse, R13 ;  /* 0x0000000d260a7220 */ /* 0x040fe20000400000 */
[----:B------:R-:W-:Y:S01]  /*89a0*/  F2FP.F16.F32.PACK_AB R102, R9, R8 ;  /* 0x000000080966723e */ /* 0x000fe200000000ff */
[C---:B------:R-:W-:Y:S01]  /*89b0*/  FFMA R2, R41.reuse, R49, R2 ;  /* 0x0000003129027223 */ /* 0x040fe20000000002 */
[C---:B------:R-:W-:Y:S01]  /*89c0*/  FFMA R3, R41.reuse, R48, R3 ;  /* 0x0000003029037223 */ /* 0x040fe20000000003 */
[C---:B------:R-:W-:Y:S01]  /*89d0*/  FFMA R10, R41.reuse, R51, R10 ;  /* 0x00000033290a7223 */ /* 0x040fe2000000000a */
[C---:B------:R-:W-:Y:S01]  /*89e0*/  FMUL R11, R38.reuse, R14 ;  /* 0x0000000e260b7220 */ /* 0x040fe20000400000 */
[C---:B------:R-:W-:Y:S01]  /*89f0*/  FMUL R15, R38.reuse, R15 ;  /* 0x0000000f260f7220 */ /* 0x040fe20000400000 */
[C---:B------:R-:W-:Y:S01]  /*8a00*/  FMUL R12, R38.reuse, R16 ;  /* 0x00000010260c7220 */ /* 0x040fe20000400000 */
[C---:B------:R-:W-:Y:S01]  /*8a10*/  FMUL R13, R38.reuse, R17 ;  /* 0x00000011260d7220 */ /* 0x040fe20000400000 */
[C---:B------:R-:W-:Y:S01]  /*8a20*/  FFMA R11, R41.reuse, R50, R11 ;  /* 0x00000032290b7223 */ /* 0x040fe2000000000b */
[C---:B------:R-:W-:Y:S01]  /*8a30*/  FMUL R14, R38.reuse, R18 ;  /* 0x00000012260e7220 */ /* 0x040fe20000400000 */
[C---:B------:R-:W-:Y:S01]  /*8a40*/  FFMA R15, R41.reuse, R52, R15 ;  /* 0x00000034290f7223 */ /* 0x040fe2000000000f */
[--C-:B------:R-:W-:Y:S02]  /*8a50*/  HADD2.F32 R57, -RZ, R64.reuse.H0_H0 ;  /* 0x20000040ff397230 */ /* 0x100fe40000004100 */
[----:B------:R-:W-:Y:S01]  /*8a60*/  FMUL R19, R38, R19 ;  /* 0x0000001326137220 */ /* 0x000fe20000400000 */
[----:B------:R-:W-:Y:S01]  /*8a70*/  F2FP.F16.F32.PACK_AB R103, R2, R0 ;  /* 0x000000000267723e */ /* 0x000fe200000000ff */
[C---:B------:R-:W-:Y:S01]  /*8a80*/  FFMA R12, R41.reuse, R53, R12 ;  /* 0x00000035290c7223 */ /* 0x040fe2000000000c */
[----:B------:R-:W-:Y:S02]  /*8a90*/  HADD2.F32 R58, -RZ, R64.H1_H1 ;  /* 0x30000040ff3a7230 */ /* 0x000fe40000004100 */
[C---:B------:R-:W-:Y:S01]  /*8aa0*/  FMUL R16, R38.reuse, R20 ;  /* 0x0000001426107220 */ /* 0x040fe20000400000 */
[C---:B------:R-:W-:Y:S01]  /*8ab0*/  FFMA R13, R41.reuse, R54, R13 ;  /* 0x00000036290d7223 */ /* 0x040fe2000000000d */
[----:B------:R1:W-:Y:S01]  /*8ac0*/  STS.128 [R93+0x6000], R100 ;  /* 0x006000645d007388 */ /* 0x0003e20000000c00 */
[--C-:B------:R-:W-:Y:S02]  /*8ad0*/  HADD2.F32 R59, -RZ, R65.reuse.H0_H0 ;  /* 0x20000041ff3b7230 */ /* 0x100fe40000004100 */
[C---:B------:R-:W-:Y:S01]  /*8ae0*/  FMUL R17, R38.reuse, R21 ;  /* 0x0000001526117220 */ /* 0x040fe20000400000 */
[C---:B------:R-:W-:Y:S01]  /*8af0*/  FFMA R14, R41.reuse, R55, R14 ;  /* 0x00000037290e7223 */ /* 0x040fe2000000000e */
[----:B------:R-:W-:Y:S02]  /*8b00*/  HADD2.F32 R60, -RZ, R65.H1_H1 ;  /* 0x30000041ff3c7230 */ /* 0x000fe40000004100 */
[C---:B------:R-:W-:Y:S01]  /*8b10*/  FMUL R18, R38.reuse, R22 ;  /* 0x0000001626127220 */ /* 0x040fe20000400000 */
[C---:B------:R-:W-:Y:S01]  /*8b20*/  FFMA R19, R41.reuse, R56, R19 ;  /* 0x0000003829137223 */ /* 0x040fe20000000013 */
        /* <DEDUP_REMOVED lines=13> */
[----:B------:R-:W-:Y:S01]  /*8c00*/  FMUL R27, R38, R27 ;  /* 0x0000001b261b7220 */ /* 0x000fe20000400000 */
[----:B------:R-:W-:Y:S01]  /*8c10*/  F2FP.F16.F32.PACK_AB R104, R10, R3 ;  /* 0x000000030a68723e */ /* 0x000fe200000000ff */
[----:B------:R-:W-:Y:S01]  /*8c20*/  FFMA R20, R41, R61, R20 ;  /* 0x0000003d29147223 */ /* 0x000fe20000000014 */
[----:B------:R-:W-:Y:S01]  /*8c30*/  F2FP.F16.F32.PACK_AB R105, R15, R11 ;  /* 0x0000000b0f69723e */ /* 0x000fe200000000ff */
[----:B------:R-:W-:Y:S01]  /*8c40*/  HADD2.F32 R66, -RZ, R72.H1_H1 ;  /* 0x30000048ff427230 */ /* 0x000fe20000004100 */
[----:B------:R-:W-:Y:S01]  /*8c50*/  F2FP.F16.F32.PACK_AB R106, R13, R12 ;  /* 0x0000000c0d6a723e */ /* 0x000fe200000000ff */
[C---:B------:R-:W-:Y:S01]  /*8c60*/  FMUL R24, R38.reuse, R28 ;  /* 0x0000001c26187220 */ /* 0x040fe20000400000 */
[----:B------:R-:W-:Y:S01]  /*8c70*/  F2FP.F16.F32.PACK_AB R107, R19, R14 ;  /* 0x0000000e136b723e */ /* 0x000fe200000000ff */
[C---:B------:R-:W-:Y:S01]  /*8c80*/  FFMA R21, R41.reuse, R62, R21 ;  /* 0x0000003e29157223 */ /* 0x040fe20000000015 */
[--C-:B------:R-:W-:Y:S02]  /*8c90*/  HADD2.F32 R67, -RZ, R73.reuse.H0_H0 ;  /* 0x20000049ff437230 */ /* 0x100fe40000004100 */
[C---:B------:R-:W-:Y:S01]  /*8ca0*/  FMUL R25, R38.reuse, R29 ;  /* 0x0000001d26197220 */ /* 0x040fe20000400000 */
[C---:B------:R-:W-:Y:S01]  /*8cb0*/  FFMA R22, R41.reuse, R63, R22 ;  /* 0x0000003f29167223 */ /* 0x040fe20000000016 */
[----:B------:R1:W-:Y:S01]  /*8cc0*/  STS.128 [R92+0x6010], R104 ;  /* 0x006010685c007388 */ /* 0x0003e20000000c00 */
        /* <DEDUP_REMOVED lines=48> */
.L_x_129:
[----:B------:R-:W-:Y:S05]  /*8fd0*/  BSYNC.RECONVERGENT B0 ;  /* 0x0000000000007941 */ /* 0x000fea0003800200 */
.L_x_128:
[----:B------:R-:W-:Y:S01]  /*8fe0*/  BAR.SYNC.DEFER_BLOCKING 0x1, 0x80 ;  /* 0x0042000000007b1d */ /* 0x000fe20000010000 */
[----:B------:R-:W-:Y:S01]  /*8ff0*/  UISETP.NE.AND UP0, UPT, UR52, -0x4, UPT ;  /* 0xfffffffc3400788c */ /* 0x000fe2000bf05270 */
[----:B------:R-:W-:Y:S08]  /*9000*/  IADD3 R0, PT, PT, R36, 0x1, RZ ;  /* 0x0000000124007810 */ /* 0x000ff00007ffe0ff */
[----:B------:R-:W-:Y:S05]  /*9010*/  BRA.U !UP0, `(.L_x_130) ;  /* 0x0000000108287547 */ /* 0x000fea000b800000 */
[----:B------:R-:W-:Y:S01]  /*9020*/  ISETP.NE.AND P0, PT, R98, RZ, PT ;  /* 0x000000ff6200720c */ /* 0x000fe20003f05270 */
[----:B------:R-:W-:Y:S01]  /*9030*/  IMAD.U32 R3, RZ, RZ, UR46 ;  /* 0x0000002eff037e24 */ /* 0x000fe2000f8e00ff */
[----:B------:R-:W-:Y:S01]  /*9040*/  UIADD3 UR4, UPT, UPT, UR46, 0x1, URZ ;  /* 0x000000012e047890 */ /* 0x000fe2000fffe0ff */
[----:B------:R-:W-:Y:S03]  /*9050*/  IMAD.U32 R2, RZ, RZ, UR47 ;  /* 0x0000002fff027e24 */ /* 0x000fe6000f8e00ff */
[----:B------:R-:W-:Y:S04]  /*9060*/  UISETP.NE.AND UP0, UPT, UR4, 0x4, UPT ;  /* 0x000000040400788c */ /* 0x000fe8000bf05270 */
[----:B------:R-:W-:Y:S03]  /*9070*/  USEL UR46, UR4, URZ, UP0 ;  /* 0x000000ff042e7287 */ /* 0x000fe60008000000 */
[----:B------:R-:W-:Y:S05]  /*9080*/  @P0 LEA R3, R3, UR44, 0x3 ;  /* 0x0000002c03030c11 */ /* 0x000fea000f8e18ff */
[----:B------:R-:W-:Y:S05]  /*9090*/  @P0 VIADD R3, R3, 0x40 ;  /* 0x0000004003030836 */ /* 0x000fea0000000000 */
[----:B------:R-:W-:Y:S04]  /*90a0*/  @P0 PRMT R2, R2, 0x654, R3 ;  /* 0x0000065402020816 */ /* 0x000fe80000000003 */
[----:B------:R3:W-:Y:S03]  /*90b0*/  @P0 SYNCS.ARRIVE.TRANS64.RED.A1T0 RZ, [R2+URZ], RZ ;  /* 0x000000ff02ff09a7 */ /* 0x0007e600081004ff */
.L_x_130:
[----:B------:R-:W-:Y:S01]  /*90c0*/  R2UR UR4, R82 ;  /* 0x00000000520472ca */ /* 0x000fe200000e0000 */
[----:B------:R-:W-:Y:S01]  /*90d0*/  UISETP.NE.AND UP0, UPT, UR62, URZ, UPT ;  /* 0x000000ff3e00728c */ /* 0x000fe2000bf05270 */
[----:B------:R-:W-:Y:S01]  /*90e0*/  ISETP.NE.AND P0, PT, R86, 0x2, PT ;  /* 0x000000025600780c */ /* 0x000fe20003f05270 */
[----:B------:R-:W-:Y:S01]  /*90f0*/  UIADD3 UR20, UPT, UPT, UR37, UR63, URZ ;  /* 0x0000003f25147290 */ /* 0x000fe2000fffe0ff */
[----:B------:R-:W-:Y:S01]  /*9100*/  ISETP.NE.AND P1, PT, R0, 0x4, PT ;  /* 0x000000040000780c */ /* 0x000fe20003f25270 */
[----:B------:R-:W-:Y:S01]  /*9110*/  UIADD3 UR52, UPT, UPT, UR52, 0x4, URZ ;  /* 0x0000000434347890 */ /* 0x000fe2000fffe0ff */
[----:B------:R-:W-:Y:S01]  /*9120*/  SEL R3, RZ, 0x1, P0 ;  /* 0x00000001ff037807 */ /* 0x000fe20000000000 */
[----:B------:R-:W-:Y:S01]  /*9130*/  UMOV UR36, UR61 ;  /* 0x0000003d00247c82 */ /* 0x000fe20008000000 */
[----:B---3--:R-:W-:Y:S02]  /*9140*/  SEL R2, RZ, 0x1, P1 ;  /* 0x00000001ff027807 */ /* 0x008fe40000800000 */
[----:B------:R-:W-:Y:S02]  /*9150*/  LOP3.LUT R88, R88, R3, RZ, 0x3c, !PT ;  /* 0x0000000358587212 */ /* 0x000fe400078e3cff */
[----:B------:R-:W-:Y:S01]  /*9160*/  LOP3.LUT R89, R89, R2, RZ, 0x3c, !PT ;  /* 0x0000000259597212 */ /* 0x000fe200078e3cff */
[----:B------:R-:W-:Y:S01]  /*9170*/  UIADD3 UR16, UPT, UPT, UR38, UR4, URZ ;  /* 0x0000000426107290 */ /* 0x000fe2000fffe0ff */
[----:B------:R-:W-:Y:S02]  /*9180*/  SEL R86, R86, RZ, P0 ;  /* 0x000000ff56567207 */ /* 0x000fe40000000000 */
[----:B------:R-:W-:Y:S01]  /*9190*/  SEL R36, R0, RZ, P1 ;  /* 0x000000ff00247207 */ /* 0x000fe20000800000 */
[----:B------:R-:W-:Y:S08]  /*91a0*/  BRA.U UP0, `(.L_x_131) ;  /* 0xffffffbd00dc7547 */ /* 0x000ff0000b83ffff */
[----:B------:R-:W-:-:S13]  /*91b0*/  R2UR UR4, R83 ;  /* 0x00000000530472ca */ /* 0x000fda00000e0000 */
[----:B------:R-:W-:-:S09]  /*91c0*/  UISETP.NE.AND UP0, UPT, UR4, URZ, UPT ;  /* 0x000000ff0400728c */ /* 0x000fd2000bf05270 */
[----:B------:R-:W-:Y:S05]  /*91d0*/  BRA.U !UP0, `(.L_x_132) ;  /* 0x0000000108487547 */ /* 0x000fea000b800000 */
[----:B------:R-:W3:Y:S02]  /*91e0*/  LDCU.64 UR4, c[0x0][0x890] ;  /* 0x00011200ff0477ac */ /* 0x000ee40008000a00 */
[----:B---3--:R-:W-:-:S04]  /*91f0*/  UISETP.NE.U32.AND UP0, UPT, UR4, URZ, UPT ;  /* 0x000000ff0400728c */ /* 0x008fc8000bf05070 */
[----:B------:R-:W-:-:S09]  /*9200*/  UISETP.NE.AND.EX UP0, UPT, UR5, URZ, UPT, UP0 ;  /* 0x000000ff0500728c */ /* 0x000fd2000bf05300 */
[----:B------:R-:W-:Y:S05]  /*9210*/  BRA.U UP0, `(.L_x_133) ;  /* 0x00000001000c7547 */ /* 0x000fea000b800000 */
[----:B------:R-:W-:-:S13]  /*9220*/  FSETP.NEU.AND P0, PT, R41, RZ, PT ;  /* 0x000000ff2900720b */ /* 0x000fda0003f0d000 */
[----:B------:R-:W-:Y:S05]  /*9230*/  @!P0 EXIT ;  /* 0x000000000000894d */ /* 0x000fea0003800000 */
[----:B------:R-:W-:Y:S05]  /*9240*/  BRA `(.L_x_132) ;  /* 0x00000000002c7947 */ /* 0x000fea0003800000 */
.L_x_133:
[----:B------:R-:W-:Y:S01]  /*9250*/  ISETP.NE.AND P0, PT, R85, RZ, PT ;  /* 0x000000ff5500720c */ /* 0x000fe20003f05270 */
[----:B------:R-:W-:-:S12]  /*9260*/  BSSY.RECONVERGENT B0, `(.L_x_132) ;  /* 0x0000009000007945 */ /* 0x000fd80003800200 */
[----:B------:R-:W-:Y:S05]  /*9270*/  @P0 BRA `(.L_x_134) ;  /* 0x0000000000140947 */ /* 0x000fea0003800000 */
[----:B------:R-:W3:Y:S02]  /*9280*/  LDCU.64 UR4, c[0x0][0x888] ;  /* 0x00011100ff0477ac */ /* 0x000ee40008000a00 */
[----:B---3--:R-:W-:-:S04]  /*9290*/  ISETP.NE.U32.AND P0, PT, RZ, UR4, PT ;  /* 0x00000004ff007c0c */ /* 0x008fc8000bf05070 */
[----:B------:R-:W-:-:S13]  /*92a0*/  ISETP.NE.AND.EX P0, PT, RZ, UR5, PT, P0 ;  /* 0x00000005ff007c0c */ /* 0x000fda000bf05300 */
[----:B------:R-:W-:Y:S05]  /*92b0*/  @!P0 EXIT ;  /* 0x000000000000894d */ /* 0x000fea0003800000 */
[----:B------:R-:W-:Y:S05]  /*92c0*/  BRA `(.L_x_135) ;  /* 0x0000000000087947 */ /* 0x000fea0003800000 */
.L_x_134:
[----:B------:R-:W-:-:S13]  /*92d0*/  FSETP.NEU.AND P0, PT, R41, RZ, PT ;  /* 0x000000ff2900720b */ /* 0x000fda0003f0d000 */
[----:B------:R-:W-:Y:S05]  /*92e0*/  @!P0 EXIT ;  /* 0x000000000000894d */ /* 0x000fea0003800000 */
.L_x_135:
[----:B------:R-:W-:Y:S05]  /*92f0*/  BSYNC.RECONVERGENT B0 ;  /* 0x0000000000007941 */ /* 0x000fea0003800200 */
.L_x_132:
[----:B------:R-:W-:Y:S01]  /*9300*/  ULEA UR4, UR46, UR44, 0x3 ;  /* 0x0000002c2e047291 */ /* 0x000fe2000f8e18ff */
[----:B------:R-:W-:-:S04]  /*9310*/  DEPBAR.LE SB0, 0x0 ;  /* 0x000080000000791a */ /* 0x000fc80000000000 */
[----:B------:R-:W-:-:S04]  /*9320*/  UIADD3 UR4, UPT, UPT, UR4, 0x40, URZ ;  /* 0x0000004004047890 */ /* 0x000fc8000fffe0ff */
[----:B------:R-:W-:-:S09]  /*9330*/  UPRMT UR4, UR47, 0x654, UR4 ;  /* 0x000006542f047896 */ /* 0x000fd20008000004 */
[----:B------:R-:W-:Y:S01]  /*9340*/  SYNCS.ARRIVE.TRANS64.RED.A1T0 RZ, [UR4], RZ ;  /* 0x000000ffffff79a7 */ /* 0x000fe20008100404 */
[----:B------:R-:W-:Y:S05]  /*9350*/  EXIT ;  /* 0x000000000000794d */ /* 0x000fea0003800000 */
.L_x_24:
[----:B--2---:R2:W3:Y:S02]  /*9360*/  SYNCS.PHASECHK.TRANS64.TRYWAIT P0, [R3+URZ+0xe0], R2 ;  /* 0x0000e002030075a7 */ /* 0x0044e400080011ff */
[----:B---3--:R-:W-:Y:S05]  /*9370*/  @!P0 NANOSLEEP.SYNCS 0x989680 ;  /* 0x009896800000895d */ /* 0x008fea0003900000 */
[----:B------:R-:W3:Y:S02]  /*9380*/  @!P0 SYNCS.PHASECHK.TRANS64 P0, [R3+URZ+0xe0], R2 ;  /* 0x0000e002030085a7 */ /* 0x000ee400080010ff */
[----:B---3--:R-:W-:Y:S05]  /*9390*/  @!P0 BRA `(.L_x_24) ;  /* 0xfffffffc00f08947 */ /* 0x008fea000383ffff */
[----:B------:R-:W-:Y:S05]  /*93a0*/  BRA `(.L_x_136) ;  /* 0xffffff8400307947 */ /* 0x000fea000383ffff */
.L_x_27:
[----:B-1----:R-:W-:-:S07]  /*93b0*/  MOV R0, UR33 ;  /* 0x0000002100007c02 */ /* 0x002fce0008000f00 */
.L_x_137:
[----:B-1----:R1:W2:Y:S02]  /*93c0*/  SYNCS.PHASECHK.TRANS64.TRYWAIT P0, [R0+URZ+0x10], R3 ;  /* 0x00001003000075a7 */ /* 0x0022a400080011ff */
[----:B--2---:R-:W-:Y:S05]  /*93d0*/  @!P0 NANOSLEEP.SYNCS 0x989680 ;  /* 0x009896800000895d */ /* 0x004fea0003900000 */
[----:B------:R-:W2:Y:S02]  /*93e0*/  @!P0 SYNCS.PHASECHK.TRANS64 P0, [R0+URZ+0x10], R3 ;  /* 0x00001003000085a7 */ /* 0x000ea400080010ff */
[----:B--2---:R-:W-:Y:S05]  /*93f0*/  @!P0 BRA `(.L_x_137) ;  /* 0xfffffffc00f08947 */ /* 0x004fea000383ffff */
[----:B------:R-:W-:Y:S05]  /*9400*/  BRA `(.L_x_26) ;  /* 0xffffff84007c7947 */ /* 0x000fea000383ffff */
.L_x_34:
[----:B-1----:R-:W-:-:S07]  /*9410*/  MOV R0, UR25 ;  /* 0x0000001900007c02 */ /* 0x002fce0008000f00 */
.L_x_138:
[----:B-1----:R1:W2:Y:S02]  /*9420*/  SYNCS.PHASECHK.TRANS64.TRYWAIT P0, [R0+URZ+0x10], R3 ;  /* 0x00001003000075a7 */ /* 0x0022a400080011ff */
[----:B--2---:R-:W-:Y:S05]  /*9430*/  @!P0 NANOSLEEP.SYNCS 0x989680 ;  /* 0x009896800000895d */ /* 0x004fea0003900000 */
[----:B------:R-:W2:Y:S02]  /*9440*/  @!P0 SYNCS.PHASECHK.TRANS64 P0, [R0+URZ+0x10], R3 ;  /* 0x00001003000085a7 */ /* 0x000ea400080010ff */
[----:B--2---:R-:W-:Y:S05]  /*9450*/  @!P0 BRA `(.L_x_138) ;  /* 0xfffffffc00f08947 */ /* 0x004fea000383ffff */
[----:B------:R-:W-:Y:S05]  /*9460*/  BRA `(.L_x_33) ;  /* 0xffffff8800547947 */ /* 0x000fea000383ffff */
.L_x_39:
[----:B-1----:R1:W2:Y:S02]  /*9470*/  SYNCS.PHASECHK.TRANS64.TRYWAIT P0, [R3+URZ+0x70], R0 ;  /* 0x00007000030075a7 */ /* 0x0022a400080011ff */
[----:B--2---:R-:W-:Y:S05]  /*9480*/  @!P0 NANOSLEEP.SYNCS 0x989680 ;  /* 0x009896800000895d */ /* 0x004fea0003900000 */
[----:B------:R-:W2:Y:S02]  /*9490*/  @!P0 SYNCS.PHASECHK.TRANS64 P0, [R3+URZ+0x70], R0 ;  /* 0x00007000030085a7 */ /* 0x000ea400080010ff */
[----:B--2---:R-:W-:Y:S05]  /*94a0*/  @!P0 BRA `(.L_x_39) ;  /* 0xfffffffc00f08947 */ /* 0x004fea000383ffff */
[----:B------:R-:W-:Y:S05]  /*94b0*/  BRA `(.L_x_139) ;  /* 0xffffff8c00107947 */ /* 0x000fea000383ffff */
.L_x_43:
[----:B-1----:R-:W-:-:S07]  /*94c0*/  MOV R0, UR4 ;  /* 0x0000000400007c02 */ /* 0x002fce0008000f00 */
.L_x_140:
[----:B-1----:R1:W2:Y:S02]  /*94d0*/  SYNCS.PHASECHK.TRANS64.TRYWAIT P0, [R0+URZ], R3 ;  /* 0x00000003000075a7 */ /* 0x0022a400080011ff */
[----:B--2---:R-:W-:Y:S05]  /*94e0*/  @!P0 NANOSLEEP.SYNCS 0x989680 ;  /* 0x009896800000895d */ /* 0x004fea0003900000 */
[----:B------:R-:W2:Y:S02]  /*94f0*/  @!P0 SYNCS.PHASECHK.TRANS64 P0, [R0+URZ], R3 ;  /* 0x00000003000085a7 */ /* 0x000ea400080010ff */
[----:B--2---:R-:W-:Y:S05]  /*9500*/  @!P0 BRA `(.L_x_140) ;  /* 0xfffffffc00f08947 */ /* 0x004fea000383ffff */
[----:B------:R-:W-:Y:S05]  /*9510*/  BRA `(.L_x_141) ;  /* 0xffffff9000b87947 */ /* 0x000fea000383ffff */
.L_x_46:
[----:B-1----:R1:W2:Y:S02]  /*9520*/  SYNCS.PHASECHK.TRANS64.TRYWAIT P0, [R2+URZ+0xd0], R5 ;  /* 0x0000d005020075a7 */ /* 0x0022a400080011ff */
[----:B--2---:R-:W-:Y:S05]  /*9530*/  @!P0 NANOSLEEP.SYNCS 0x989680 ;  /* 0x009896800000895d */ /* 0x004fea0003900000 */
[----:B------:R-:W2:Y:S02]  /*9540*/  @!P0 SYNCS.PHASECHK.TRANS64 P0, [R2+URZ+0xd0], R5 ;  /* 0x0000d005020085a7 */ /* 0x000ea400080010ff */
[----:B--2---:R-:W-:Y:S05]  /*9550*/  @!P0 BRA `(.L_x_46) ;  /* 0xfffffffc00f08947 */ /* 0x004fea000383ffff */
[----:B------:R-:W-:Y:S05]  /*9560*/  BRA `(.L_x_142) ;  /* 0xffffff9400147947 */ /* 0x000fea000383ffff */
.L_x_47:
[----:B------:R-:W-:-:S07]  /*9570*/  MOV R2, UR4 ;  /* 0x0000000400027c02 */ /* 0x000fce0008000f00 */
.L_x_143:
[----:B-1----:R1:W2:Y:S02]  /*9580*/  SYNCS.PHASECHK.TRANS64.TRYWAIT P0, [R2+URZ+0x80], R5 ;  /* 0x00008005020075a7 */ /* 0x0022a400080011ff */
[----:B--2---:R-:W-:Y:S05]  /*9590*/  @!P0 NANOSLEEP.SYNCS 0x989680 ;  /* 0x009896800000895d */ /* 0x004fea0003900000 */
[----:B------:R-:W2:Y:S02]  /*95a0*/  @!P0 SYNCS.PHASECHK.TRANS64 P0, [R2+URZ+0x80], R5 ;  /* 0x00008005020085a7 */ /* 0x000ea400080010ff */
[----:B--2---:R-:W-:Y:S05]  /*95b0*/  @!P0 BRA `(.L_x_143) ;  /* 0xfffffffc00f08947 */ /* 0x004fea000383ffff */
[----:B------:R-:W-:Y:S05]  /*95c0*/  BRA `(.L_x_144) ;  /* 0xffffff9400247947 */ /* 0x000fea000383ffff */
.L_x_48:
[----:B-1----:R1:W2:Y:S02]  /*95d0*/  SYNCS.PHASECHK.TRANS64.TRYWAIT P1, [R2+URZ+0x70], R5 ;  /* 0x00007005020075a7 */ /* 0x0022a400080211ff */
[----:B--2---:R-:W-:Y:S05]  /*95e0*/  @!P1 NANOSLEEP.SYNCS 0x989680 ;  /* 0x009896800000995d */ /* 0x004fea0003900000 */
[----:B------:R-:W2:Y:S02]  /*95f0*/  @!P1 SYNCS.PHASECHK.TRANS64 P1, [R2+URZ+0x70], R5 ;  /* 0x00007005020095a7 */ /* 0x000ea400080210ff */
[----:B--2---:R-:W-:Y:S05]  /*9600*/  @!P1 BRA `(.L_x_48) ;  /* 0xfffffffc00f09947 */ /* 0x004fea000383ffff */
[----:B------:R-:W-:Y:S05]  /*9610*/  BRA `(.L_x_145) ;  /* 0xffffff9400547947 */ /* 0x000fea000383ffff */
.L_x_51:
[----:B------:R-:W-:-:S07]  /*9620*/  MOV R0, UR4 ;  /* 0x0000000400007c02 */ /* 0x000fce0008000f00 */
.L_x_146:
[----:B-1----:R1:W2:Y:S02]  /*9630*/  SYNCS.PHASECHK.TRANS64.TRYWAIT P0, [R0+URZ+0x80], R3 ;  /* 0x00008003000075a7 */ /* 0x0022a400080011ff */
[----:B--2---:R-:W-:Y:S05]  /*9640*/  @!P0 NANOSLEEP.SYNCS 0x989680 ;  /* 0x009896800000895d */ /* 0x004fea0003900000 */
[----:B------:R-:W2:Y:S02]  /*9650*/  @!P0 SYNCS.PHASECHK.TRANS64 P0, [R0+URZ+0x80], R3 ;  /* 0x00008003000085a7 */ /* 0x000ea400080010ff */
[----:B--2---:R-:W-:Y:S05]  /*9660*/  @!P0 BRA `(.L_x_146) ;  /* 0xfffffffc00f08947 */ /* 0x004fea000383ffff */
[----:B------:R-:W-:Y:S05]  /*9670*/  BRA `(.L_x_50) ;  /* 0xffffff9400a87947 */ /* 0x000fea000383ffff */
.L_x_58:
[----:B-1----:R1:W2:Y:S02]  /*9680*/  SYNCS.PHASECHK.TRANS64.TRYWAIT P1, [R0+URZ+0x70], R5 ;  /* 0x00007005000075a7 */ /* 0x0022a400080211ff */
[----:B--2---:R-:W-:Y:S05]  /*9690*/  @!P1 NANOSLEEP.SYNCS 0x989680 ;  /* 0x009896800000995d */ /* 0x004fea0003900000 */
[----:B------:R-:W2:Y:S02]  /*96a0*/  @!P1 SYNCS.PHASECHK.TRANS64 P1, [R0+URZ+0x70], R5 ;  /* 0x00007005000095a7 */ /* 0x000ea400080210ff */
[----:B--2---:R-:W-:Y:S05]  /*96b0*/  @!P1 BRA `(.L_x_58) ;  /* 0xfffffffc00f09947 */ /* 0x004fea000383ffff */
[----:B------:R-:W-:Y:S05]  /*96c0*/  BRA `(.L_x_147) ;  /* 0xffffff9c001c7947 */ /* 0x000fea000383ffff */
.L_x_59:
[----:B------:R-:W-:-:S07]  /*96d0*/  MOV R3, UR30 ;  /* 0x0000001e00037c02 */ /* 0x000fce0008000f00 */
.L_x_148:
[----:B-1----:R1:W2:Y:S02]  /*96e0*/  SYNCS.PHASECHK.TRANS64.TRYWAIT P0, [R3+URZ+0xb0], R0 ;  /* 0x0000b000030075a7 */ /* 0x0022a400080011ff */
[----:B--2---:R-:W-:Y:S05]  /*96f0*/  @!P0 NANOSLEEP.SYNCS 0x989680 ;  /* 0x009896800000895d */ /* 0x004fea0003900000 */
[----:B------:R-:W2:Y:S02]  /*9700*/  @!P0 SYNCS.PHASECHK.TRANS64 P0, [R3+URZ+0xb0], R0 ;  /* 0x0000b000030085a7 */ /* 0x000ea400080010ff */
[----:B--2---:R-:W-:Y:S05]  /*9710*/  @!P0 BRA `(.L_x_148) ;  /* 0xfffffffc00f08947 */ /* 0x004fea000383ffff */
[----:B------:R-:W-:Y:S05]  /*9720*/  BRA `(.L_x_149) ;  /* 0xffffff9c00547947 */ /* 0x000fea000383ffff */
.L_x_62:
[----:B------:R-:W-:Y:S07]  /*9730*/  MOV R0, UR5 ;  /* 0x0000000500007c02 */ /* 0x000fee0008000f00 */
.L_x_150:
[----:B-1----:R1:W2:Y:S02]  /*9740*/  SYNCS.PHASECHK.TRANS64.TRYWAIT P0, [R0+URZ], R3 ;  /* 0x00000003000075a7 */ /* 0x0022a400080011ff */
[----:B--2---:R-:W-:Y:S05]  /*9750*/  @!P0 NANOSLEEP.SYNCS 0x989680 ;  /* 0x009896800000895d */ /* 0x004fea0003900000 */
[----:B------:R-:W2:Y:S02]  /*9760*/  @!P0 SYNCS.PHASECHK.TRANS64 P0, [R0+URZ], R3 ;  /* 0x00000003000085a7 */ /* 0x000ea400080010ff */
[----:B--2---:R-:W-:Y:S05]  /*9770*/  @!P0 BRA `(.L_x_150) ;  /* 0xfffffffc00f08947 */ /* 0x004fea000383ffff */
[----:B------:R-:W-:Y:S05]  /*9780*/  BRA `(.L_x_61) ;  /* 0xffffff9c00707947 */ /* 0x000fea000383ffff */
.L_x_65:
[----:B------:R-:W-:-:S07]  /*9790*/  MOV R0, UR4 ;  /* 0x0000000400007c02 */ /* 0x000fce0008000f00 */
.L_x_151:
[----:B--2---:R2:W4:Y:S02]  /*97a0*/  SYNCS.PHASECHK.TRANS64.TRYWAIT P0, [R0+URZ], R3 ;  /* 0x00000003000075a7 */ /* 0x00452400080011ff */
[----:B----4-:R-:W-:Y:S05]  /*97b0*/  @!P0 NANOSLEEP.SYNCS 0x989680 ;  /* 0x009896800000895d */ /* 0x010fea0003900000 */
[----:B------:R-:W4:Y:S02]  /*97c0*/  @!P0 SYNCS.PHASECHK.TRANS64 P0, [R0+URZ], R3 ;  /* 0x00000003000085a7 */ /* 0x000f2400080010ff */
[----:B----4-:R-:W-:Y:S05]  /*97d0*/  @!P0 BRA `(.L_x_151) ;  /* 0xfffffffc00f08947 */ /* 0x010fea000383ffff */
[----:B------:R-:W-:Y:S05]  /*97e0*/  BRA `(.L_x_152) ;  /* 0xffffffa0004c7947 */ /* 0x000fea000383ffff */
.L_x_66:
[----:B------:R-:W-:-:S07]  /*97f0*/  MOV R0, UR5 ;  /* 0x0000000500007c02 */ /* 0x000fce0008000f00 */
.L_x_153:
[----:B-1----:R1:W2:Y:S02]  /*9800*/  SYNCS.PHASECHK.TRANS64.TRYWAIT P0, [R0+URZ], R3 ;  /* 0x00000003000075a7 */ /* 0x0022a400080011ff */
[----:B--2---:R-:W-:Y:S05]  /*9810*/  @!P0 NANOSLEEP.SYNCS 0x989680 ;  /* 0x009896800000895d */ /* 0x004fea0003900000 */
[----:B------:R-:W2:Y:S02]  /*9820*/  @!P0 SYNCS.PHASECHK.TRANS64 P0, [R0+URZ], R3 ;  /* 0x00000003000085a7 */ /* 0x000ea400080010ff */
[----:B--2---:R-:W-:Y:S05]  /*9830*/  @!P0 BRA `(.L_x_153) ;  /* 0xfffffffc00f08947 */ /* 0x004fea000383ffff */
[----:B------:R-:W-:Y:S05]  /*9840*/  BRA `(.L_x_154) ;  /* 0xffffffa000587947 */ /* 0x000fea000383ffff */
.L_x_67:
[----:B------:R-:W-:-:S07]  /*9850*/  MOV R0, UR5 ;  /* 0x0000000500007c02 */ /* 0x000fce0008000f00 */
.L_x_155:
[----:B-1----:R1:W2:Y:S02]  /*9860*/  SYNCS.PHASECHK.TRANS64.TRYWAIT P0, [R0+URZ], R3 ;  /* 0x00000003000075a7 */ /* 0x0022a400080011ff */
[----:B--2---:R-:W-:Y:S05]  /*9870*/  @!P0 NANOSLEEP.SYNCS 0x989680 ;  /* 0x009896800000895d */ /* 0x004fea0003900000 */
[----:B------:R-:W2:Y:S02]  /*9880*/  @!P0 SYNCS.PHASECHK.TRANS64 P0, [R0+URZ], R3 ;  /* 0x00000003000085a7 */ /* 0x000ea400080010ff */
[----:B--2---:R-:W-:Y:S05]  /*9890*/  @!P0 BRA `(.L_x_155) ;  /* 0xfffffffc00f08947 */ /* 0x004fea000383ffff */
[----:B------:R-:W-:Y:S05]  /*98a0*/  BRA `(.L_x_156) ;  /* 0xffffffa000647947 */ /* 0x000fea000383ffff */
.L_x_68:
[----:B------:R-:W-:-:S07]  /*98b0*/  MOV R0, UR4 ;  /* 0x0000000400007c02 */ /* 0x000fce0008000f00 */
.L_x_157:
[----:B-1----:R1:W2:Y:S02]  /*98c0*/  SYNCS.PHASECHK.TRANS64.TRYWAIT P0, [R0+URZ], R3 ;  /* 0x00000003000075a7 */ /* 0x0022a400080011ff */
[----:B--2---:R-:W-:Y:S05]  /*98d0*/  @!P0 NANOSLEEP.SYNCS 0x989680 ;  /* 0x009896800000895d */ /* 0x004fea0003900000 */
[----:B------:R-:W2:Y:S02]  /*98e0*/  @!P0 SYNCS.PHASECHK.TRANS64 P0, [R0+URZ], R3 ;  /* 0x00000003000085a7 */ /* 0x000ea400080010ff */
[----:B--2---:R-:W-:Y:S05]  /*98f0*/  @!P0 BRA `(.L_x_157) ;  /* 0xfffffffc00f08947 */ /* 0x004fea000383ffff */
[----:B------:R-:W-:Y:S05]  /*9900*/  BRA `(.L_x_158) ;  /* 0xffffffa000707947 */ /* 0x000fea000383ffff */
.L_x_73:
[----:B--2---:R2:W3:Y:S02]  /*9910*/  SYNCS.PHASECHK.TRANS64.TRYWAIT P0, [R12+URZ+0x70], R9 ;  /* 0x000070090c0075a7 */ /* 0x0044e400080011ff */
[----:B---3--:R-:W-:Y:S05]  /*9920*/  @!P0 NANOSLEEP.SYNCS 0x989680 ;  /* 0x009896800000895d */ /* 0x008fea0003900000 */
[----:B------:R-:W3:Y:S02]  /*9930*/  @!P0 SYNCS.PHASECHK.TRANS64 P0, [R12+URZ+0x70], R9 ;  /* 0x000070090c0085a7 */ /* 0x000ee400080010ff */
[----:B---3--:R-:W-:Y:S05]  /*9940*/  @!P0 BRA `(.L_x_73) ;  /* 0xfffffffc00f08947 */ /* 0x008fea000383ffff */
[----:B------:R-:W-:Y:S05]  /*9950*/  BRA `(.L_x_159) ;  /* 0xffffffa400907947 */ /* 0x000fea000383ffff */
.L_x_76:
[----:B------:R-:W-:Y:S07]  /*9960*/  MOV R0, UR21 ;  /* 0x0000001500007c02 */ /* 0x000fee0008000f00 */
.L_x_160:
[----:B--2---:R2:W3:Y:S02]  /*9970*/  SYNCS.PHASECHK.TRANS64.TRYWAIT P2, [R0+URZ+0x68], R11 ;  /* 0x0000680b000075a7 */ /* 0x0044e400080411ff */
[----:B---3--:R-:W-:Y:S05]  /*9980*/  @!P2 NANOSLEEP.SYNCS 0x989680 ;  /* 0x009896800000a95d */ /* 0x008fea0003900000 */
[----:B------:R-:W3:Y:S02]  /*9990*/  @!P2 SYNCS.PHASECHK.TRANS64 P2, [R0+URZ+0x68], R11 ;  /* 0x0000680b0000a5a7 */ /* 0x000ee400080410ff */
[----:B---3--:R-:W-:Y:S05]  /*99a0*/  @!P2 BRA `(.L_x_160) ;  /* 0xfffffffc00f0a947 */ /* 0x008fea000383ffff */
[----:B------:R-:W-:Y:S05]  /*99b0*/  BRA `(.L_x_75) ;  /* 0xffffffa800f87947 */ /* 0x000fea000383ffff */
.L_x_79:
[----:B--2---:R-:W-:Y:S07]  /*99c0*/  MOV R0, UR21 ;  /* 0x0000001500007c02 */ /* 0x004fee0008000f00 */
.L_x_161:
[----:B--2---:R2:W3:Y:S02]  /*99d0*/  SYNCS.PHASECHK.TRANS64.TRYWAIT P0, [R0+URZ+0x40], R9 ;  /* 0x00004009000075a7 */ /* 0x0044e400080011ff */
[----:B---3--:R-:W-:Y:S05]  /*99e0*/  @!P0 NANOSLEEP.SYNCS 0x989680 ;  /* 0x009896800000895d */ /* 0x008fea0003900000 */
[----:B------:R-:W3:Y:S02]  /*99f0*/  @!P0 SYNCS.PHASECHK.TRANS64 P0, [R0+URZ+0x40], R9 ;  /* 0x00004009000085a7 */ /* 0x000ee400080010ff */
[----:B---3--:R-:W-:Y:S05]  /*9a00*/  @!P0 BRA `(.L_x_161) ;  /* 0xfffffffc00f08947 */ /* 0x008fea000383ffff */
[----:B------:R-:W-:Y:S05]  /*9a10*/  BRA `(.L_x_162) ;  /* 0xffffffac00547947 */ /* 0x000fea000383ffff */
.L_x_80:
[----:B------:R-:W-:Y:S07]  /*9a20*/  MOV R0, UR21 ;  /* 0x0000001500007c02 */ /* 0x000fee0008000f00 */
.L_x_163:
[----:B--2---:R2:W3:Y:S02]  /*9a30*/  SYNCS.PHASECHK.TRANS64.TRYWAIT P0, [R0+URZ+0x48], R9 ;  /* 0x00004809000075a7 */ /* 0x0044e400080011ff */
[----:B---3--:R-:W-:Y:S05]  /*9a40*/  @!P0 NANOSLEEP.SYNCS 0x989680 ;  /* 0x009896800000895d */ /* 0x008fea0003900000 */
[----:B------:R-:W3:Y:S02]  /*9a50*/  @!P0 SYNCS.PHASECHK.TRANS64 P0, [R0+URZ+0x48], R9 ;  /* 0x00004809000085a7 */ /* 0x000ee400080010ff */
[----:B---3--:R-:W-:Y:S05]  /*9a60*/  @!P0 BRA `(.L_x_163) ;  /* 0xfffffffc00f08947 */ /* 0x008fea000383ffff */
[----:B------:R-:W-:Y:S05]  /*9a70*/  BRA `(.L_x_164) ;  /* 0xffffffac00907947 */ /* 0x000fea000383ffff */
.L_x_81:
[----:B------:R-:W-:Y:S07]  /*9a80*/  MOV R0, UR21 ;  /* 0x0000001500007c02 */ /* 0x000fee0008000f00 */
.L_x_165:
[----:B--2---:R2:W3:Y:S02]  /*9a90*/  SYNCS.PHASECHK.TRANS64.TRYWAIT P0, [R0+URZ+0x50], R9 ;  /* 0x00005009000075a7 */ /* 0x0044e400080011ff */
[----:B---3--:R-:W-:Y:S05]  /*9aa0*/  @!P0 NANOSLEEP.SYNCS 0x989680 ;  /* 0x009896800000895d */ /* 0x008fea0003900000 */
[----:B------:R-:W3:Y:S02]  /*9ab0*/  @!P0 SYNCS.PHASECHK.TRANS64 P0, [R0+URZ+0x50], R9 ;  /* 0x00005009000085a7 */ /* 0x000ee400080010ff */
[----:B---3--:R-:W-:Y:S05]  /*9ac0*/  @!P0 BRA `(.L_x_165) ;  /* 0xfffffffc00f08947 */ /* 0x008fea000383ffff */
[----:B------:R-:W-:Y:S05]  /*9ad0*/  BRA `(.L_x_166) ;  /* 0xffffffac00d87947 */ /* 0x000fea000383ffff */
.L_x_82:
[----:B------:R-:W-:Y:S07]  /*9ae0*/  MOV R0, UR21 ;  /* 0x0000001500007c02 */ /* 0x000fee0008000f00 */
.L_x_167:
[----:B--2---:R2:W3:Y:S02]  /*9af0*/  SYNCS.PHASECHK.TRANS64.TRYWAIT P0, [R0+URZ+0x58], R9 ;  /* 0x00005809000075a7 */ /* 0x0044e400080011ff */
[----:B---3--:R-:W-:Y:S05]  /*9b00*/  @!P0 NANOSLEEP.SYNCS 0x989680 ;  /* 0x009896800000895d */ /* 0x008fea0003900000 */
[----:B------:R-:W3:Y:S02]  /*9b10*/  @!P0 SYNCS.PHASECHK.TRANS64 P0, [R0+URZ+0x58], R9 ;  /* 0x00005809000085a7 */ /* 0x000ee400080010ff */
[----:B---3--:R-:W-:Y:S05]  /*9b20*/  @!P0 BRA `(.L_x_167) ;  /* 0xfffffffc00f08947 */ /* 0x008fea000383ffff */
[----:B------:R-:W-:Y:S05]  /*9b30*/  BRA `(.L_x_168) ;  /* 0xffffffb0001c7947 */ /* 0x000fea000383ffff */
.L_x_84:
[----:B------:R-:W-:-:S07]  /*9b40*/  MOV R0, UR21 ;  /* 0x0000001500007c02 */ /* 0x000fce0008000f00 */
.L_x_169:
[----:B---3--:R3:W4:Y:S02]  /*9b50*/  SYNCS.PHASECHK.TRANS64.TRYWAIT P0, [R0+URZ+0x40], R3 ;  /* 0x00004003000075a7 */ /* 0x00872400080011ff */
[----:B----4-:R-:W-:Y:S05]  /*9b60*/  @!P0 NANOSLEEP.SYNCS 0x989680 ;  /* 0x009896800000895d */ /* 0x010fea0003900000 */
[----:B------:R-:W4:Y:S02]  /*9b70*/  @!P0 SYNCS.PHASECHK.TRANS64 P0, [R0+URZ+0x40], R3 ;  /* 0x00004003000085a7 */ /* 0x000f2400080010ff */
[----:B----4-:R-:W-:Y:S05]  /*9b80*/  @!P0 BRA `(.L_x_169) ;  /* 0xfffffffc00f08947 */ /* 0x010fea000383ffff */
[----:B------:R-:W-:Y:S05]  /*9b90*/  BRA `(.L_x_170) ;  /* 0xffffffb000907947 */ /* 0x000fea000383ffff */
.L_x_85:
[----:B---3--:R-:W-:-:S07]  /*9ba0*/  MOV R0, UR21 ;  /* 0x0000001500007c02 */ /* 0x008fce0008000f00 */
.L_x_171:
[----:B---3--:R3:W4:Y:S02]  /*9bb0*/  SYNCS.PHASECHK.TRANS64.TRYWAIT P0, [R0+URZ+0x48], R3 ;  /* 0x00004803000075a7 */ /* 0x00872400080011ff */
[----:B----4-:R-:W-:Y:S05]  /*9bc0*/  @!P0 NANOSLEEP.SYNCS 0x989680 ;  /* 0x009896800000895d */ /* 0x010fea0003900000 */
[----:B------:R-:W4:Y:S02]  /*9bd0*/  @!P0 SYNCS.PHASECHK.TRANS64 P0, [R0+URZ+0x48], R3 ;  /* 0x00004803000085a7 */ /* 0x000f2400080010ff */
[----:B----4-:R-:W-:Y:S05]  /*9be0*/  @!P0 BRA `(.L_x_171) ;  /* 0xfffffffc00f08947 */ /* 0x010fea000383ffff */
[----:B------:R-:W-:Y:S05]  /*9bf0*/  BRA `(.L_x_172) ;  /* 0xffffffb000807947 */ /* 0x000fea000383ffff */
.L_x_86:
[----:B---3--:R-:W-:-:S07]  /*9c00*/  MOV R0, UR21 ;  /* 0x0000001500007c02 */ /* 0x008fce0008000f00 */
.L_x_173:
[----:B---3--:R3:W4:Y:S02]  /*9c10*/  SYNCS.PHASECHK.TRANS64.TRYWAIT P0, [R0+URZ+0x50], R3 ;  /* 0x00005003000075a7 */ /* 0x00872400080011ff */
[----:B----4-:R-:W-:Y:S05]  /*9c20*/  @!P0 NANOSLEEP.SYNCS 0x989680 ;  /* 0x009896800000895d */ /* 0x010fea0003900000 */
[----:B------:R-:W4:Y:S02]  /*9c30*/  @!P0 SYNCS.PHASECHK.TRANS64 P0, [R0+URZ+0x50], R3 ;  /* 0x00005003000085a7 */ /* 0x000f2400080010ff */
[----:B----4-:R-:W-:Y:S05]  /*9c40*/  @!P0 BRA `(.L_x_173) ;  /* 0xfffffffc00f08947 */ /* 0x010fea000383ffff */
[----:B------:R-:W-:Y:S05]  /*9c50*/  BRA `(.L_x_174) ;  /* 0xffffffb000707947 */ /* 0x000fea000383ffff */
.L_x_88:
[----:B-1----:R1:W2:Y:S02]  /*9c60*/  SYNCS.PHASECHK.TRANS64.TRYWAIT P0, [R3+URZ+0x70], R0 ;  /* 0x00007000030075a7 */ /* 0x0022a400080011ff */
[----:B--2---:R-:W-:Y:S05]  /*9c70*/  @!P0 NANOSLEEP.SYNCS 0x989680 ;  /* 0x009896800000895d */ /* 0x004fea0003900000 */
[----:B------:R-:W2:Y:S02]  /*9c80*/  @!P0 SYNCS.PHASECHK.TRANS64 P0, [R3+URZ+0x70], R0 ;  /* 0x00007000030085a7 */ /* 0x000ea400080010ff */
[----:B--2---:R-:W-:Y:S05]  /*9c90*/  @!P0 BRA `(.L_x_88) ;  /* 0xfffffffc00f08947 */ /* 0x004fea000383ffff */
[----:B------:R-:W-:Y:S05]  /*9ca0*/  BRA `(.L_x_175) ;  /* 0xffffffb400307947 */ /* 0x000fea000383ffff */
.L_x_99:
[----:B-1----:R-:W-:Y:S04]  /*9cb0*/  MOV R2, UR44 ;  /* 0x0000002c00027c02 */ /* 0x002fe80008000f00 */
[----:B------:R1:W2:Y:S03]  /*9cc0*/  SYNCS.PHASECHK.TRANS64.TRYWAIT P1, [R2+URZ+0x20], R3 ;  /* 0x00002003020075a7 */ /* 0x0002a600080211ff */
[----:B--2---:R-:W-:Y:S05]  /*9cd0*/  @!P1 NANOSLEEP.SYNCS 0x989680 ;  /* 0x009896800000995d */ /* 0x004fea0003900000 */
[----:B------:R-:W2:Y:S02]  /*9ce0*/  @!P1 SYNCS.PHASECHK.TRANS64 P1, [R2+URZ+0x20], R3 ;  /* 0x00002003020095a7 */ /* 0x000ea400080210ff */
[----:B--2---:R-:W-:Y:S05]  /*9cf0*/  @!P1 BRA `(.L_x_99) ;  /* 0xfffffffc00ec9947 */ /* 0x004fea000383ffff */
[----:B------:R-:W-:Y:S05]  /*9d00*/  BRA `(.L_x_98) ;  /* 0xffffffc000a07947 */ /* 0x000fea000383ffff */
.L_x_101:
[----:B-1----:R1:W4:Y:S02]  /*9d10*/  SYNCS.PHASECHK.TRANS64.TRYWAIT P0, [R99+URZ+0x90], R0 ;  /* 0x00009000630075a7 */ /* 0x00232400080011ff */
[----:B----4-:R-:W-:Y:S05]  /*9d20*/  @!P0 NANOSLEEP.SYNCS 0x989680 ;  /* 0x009896800000895d */ /* 0x010fea0003900000 */
[----:B------:R-:W4:Y:S02]  /*9d30*/  @!P0 SYNCS.PHASECHK.TRANS64 P0, [R99+URZ+0x90], R0 ;  /* 0x00009000630085a7 */ /* 0x000f2400080010ff */
[----:B----4-:R-:W-:Y:S05]  /*9d40*/  @!P0 BRA `(.L_x_101) ;  /* 0xfffffffc00f08947 */ /* 0x010fea000383ffff */
[----:B------:R-:W-:Y:S05]  /*9d50*/  BRA `(.L_x_100) ;  /* 0xffffffc000c87947 */ /* 0x000fea000383ffff */
.L_x_110:
[----:B---3--:R3:W4:Y:S02]  /*9d60*/  SYNCS.PHASECHK.TRANS64.TRYWAIT P0, [R3+URZ+0x20], R0 ;  /* 0x00002000030075a7 */ /* 0x00872400080011ff */
[----:B----4-:R-:W-:Y:S05]  /*9d70*/  @!P0 NANOSLEEP.SYNCS 0x989680 ;  /* 0x009896800000895d */ /* 0x010fea0003900000 */
[----:B------:R-:W4:Y:S02]  /*9d80*/  @!P0 SYNCS.PHASECHK.TRANS64 P0, [R3+URZ+0x20], R0 ;  /* 0x00002000030085a7 */ /* 0x000f2400080010ff */
[----:B----4-:R-:W-:Y:S05]  /*9d90*/  @!P0 BRA `(.L_x_110) ;  /* 0xfffffffc00f08947 */ /* 0x010fea000383ffff */
[----:B------:R-:W-:Y:S05]  /*9da0*/  BRA `(.L_x_109) ;  /* 0xffffffcc00a47947 */ /* 0x000fea000383ffff */
.L_x_118:
[----:B---3--:R3:W4:Y:S02]  /*9db0*/  SYNCS.PHASECHK.TRANS64.TRYWAIT P0, [R62+URZ+0x20], R5 ;  /* 0x000020053e0075a7 */ /* 0x00872400080011ff */
[----:B----4-:R-:W-:Y:S05]  /*9dc0*/  @!P0 NANOSLEEP.SYNCS 0x989680 ;  /* 0x009896800000895d */ /* 0x010fea0003900000 */
[----:B------:R-:W4:Y:S02]  /*9dd0*/  @!P0 SYNCS.PHASECHK.TRANS64 P0, [R62+URZ+0x20], R5 ;  /* 0x000020053e0085a7 */ /* 0x000f2400080010ff */
[----:B----4-:R-:W-:Y:S05]  /*9de0*/  @!P0 BRA `(.L_x_118) ;  /* 0xfffffffc00f08947 */ /* 0x010fea000383ffff */
[----:B------:R-:W-:Y:S05]  /*9df0*/  BRA `(.L_x_117) ;  /* 0xffffffd800a87947 */ /* 0x000fea000383ffff */
.L_x_126:
[----:B---3--:R3:W4:Y:S02]  /*9e00*/  SYNCS.PHASECHK.TRANS64.TRYWAIT P0, [R62+URZ+0x20], R5 ;  /* 0x000020053e0075a7 */ /* 0x00872400080011ff */
[----:B----4-:R-:W-:Y:S05]  /*9e10*/  @!P0 NANOSLEEP.SYNCS 0x989680 ;  /* 0x009896800000895d */ /* 0x010fea0003900000 */
[----:B------:R-:W4:Y:S02]  /*9e20*/  @!P0 SYNCS.PHASECHK.TRANS64 P0, [R62+URZ+0x20], R5 ;  /* 0x000020053e0085a7 */ /* 0x000f2400080010ff */
[----:B----4-:R-:W-:Y:S05]  /*9e30*/  @!P0 BRA `(.L_x_126) ;  /* 0xfffffffc00f08947 */ /* 0x010fea000383ffff */
[----:B------:R-:W-:Y:S05]  /*9e40*/  BRA `(.L_x_125) ;  /* 0xffffffe400ac7947 */ /* 0x000fea000383ffff */
        .weak           $__internal_0_$__cuda_sm10x_tcgen05_guardrail_trap_col_being_dealloced_not_returned_by_alloc
        .type           $__internal_0_$__cuda_sm10x_tcgen05_guardrail_trap_col_being_dealloced_not_returned_by_alloc,@function
        .size           $__internal_0_$__cuda_sm10x_tcgen05_guardrail_trap_col_being_dealloced_not_returned_by_alloc,($__internal_1_$__cuda_sm10x_tcgen05_guardrail_trap_phase_invalid_during_alloc - $__internal_0_$__cuda_sm10x_tcgen05_guardrail_trap_col_being_dealloced_not_returned_by_alloc)
$__internal_0_$__cuda_sm10x_tcgen05_guardrail_trap_col_being_dealloced_not_returned_by_alloc:
[----:B------:R-:W-:Y:S05]  /*9e50*/  BPT.TRAP 0x1 ;  /* 0x000000040000795c */ /* 0x000fea0000300000 */
[----:B------:R-:W-:-:S04]  /*9e60*/  HFMA2 R3, -RZ, RZ, 0, 0 ;  /* 0x00000000ff037431 */ /* 0x000fc800000001ff */
[----:B------:R-:W-:Y:S05]  /*9e70*/  RET.REL.NODEC R2 `(_ZN7cutlass13device_kernelINS_4gemm6kernel13GemmUniversalIN4cute5tupleIJiiiiEEENS1_10collective13CollectiveMmaINS1_35MainloopSm100TmaUmmaWarpSpecializedILi2ELi2ELi4ENS5_IJNS4_1CILi1EEENSA_ILi2EEESB_EEEEENS5_IJNSA_ILi128EEESF_NSA_ILi64EEEEEENS_6half_tENS5_IJlSB_lEEESI_NS5_IJSB_llEEENS4_8TiledMMAINS4_8MMA_AtomIJNS4_20SM100_MMA_F16BF16_SSISI_SI_fLi128ELi128ELNS4_4UMMA5MajorE0ELSP_1ELNSO_7ScaleInE0ELSQ_0EEEEEENS4_6LayoutINS5_IJSB_SB_SB_EEENS5_IJNSA_ILi0EEESV_SV_EEEEENS5_IJNS4_10UnderscoreESY_SY_EEEEENS4_23SM90_TMA_LOAD_MULTICASTENS4_14ComposedLayoutINS4_7SwizzleILi3ELi4ELi3EEENS4_18smem_ptr_flag_bitsILi16EEENST_INS5_IJNSA_ILi8EEESG_EEENS5_IJSG_SB_EEEEEEEvNS4_8identityENS4_13SM90_TMA_LOADENS12_IS14_S16_NST_INS5_IJSG_S17_EEENS5_IJSB_SG_EEEEEEEvS1C_EENS_8epilogue10collective18CollectiveEpilogueINS1J_23Sm100TmaWarpSpecializedILi4ELi2ELi32ELb1ELb0EEEJSH_NS5_IJNST_ISF_SB_EENST_INSA_ILi32EEESB_EEEEESI_SJ_SI_SJ_NS1J_6fusion15FusionCallbacksIS1N_NS1S_17LinearCombinationISI_fSI_fLNS_15FloatRoundStyleE2EEESH_S1R_JEEENS4_5SM1004TMEM4LOAD26SM100_TMEM_LOAD_32dp32b32xES1D_NS12_INS13_ILi2ELi4ELi3EEES16_NST_INS5_IJS17_S1P_EEENS5_IJS1P_SB_EEEEEEENS4_39AutoVectorizingCopyWithAssumedAlignmentILi128EEENS4_14SM90_TMA_STOREES26_S28_S28_EEEvvEEEEvNT_6ParamsE) ;  /* 0xffffff6002607950 */ /* 0x000fea0003c3ffff */
        .weak           $__internal_1_$__cuda_sm10x_tcgen05_guardrail_trap_phase_invalid_during_alloc
        .type           $__internal_1_$__cuda_sm10x_tcgen05_guardrail_trap_phase_invalid_during_alloc,@function
        .size           $__internal_1_$__cuda_sm10x_tcgen05_guardrail_trap_phase_invalid_during_alloc,($__internal_2_$__cuda_sm10x_tcgen05_guardrail_trap_unallocated_columns_being_dealloced - $__internal_1_$__cuda_sm10x_tcgen05_guardrail_trap_phase_invalid_during_alloc)
$__internal_1_$__cuda_sm10x_tcgen05_guardrail_trap_phase_invalid_during_alloc:
[----:B------:R-:W-:Y:S05]  /*9e80*/  BPT.TRAP 0x1 ;  /* 0x000000040000795c */ /* 0x000fea0000300000 */
[----:B------:R-:W-:-:S04]  /*9e90*/  MOV R5, 0x0 ;  /* 0x0000000000057802 */ /* 0x000fc80000000f00 */
[----:B------:R-:W-:Y:S05]  /*9ea0*/  RET.REL.NODEC R4 `(_ZN7cutlass13device_kernelINS_4gemm6kernel13GemmUniversalIN4cute5tupleIJiiiiEEENS1_10collective13CollectiveMmaINS1_35MainloopSm100TmaUmmaWarpSpecializedILi2ELi2ELi4ENS5_IJNS4_1CILi1EEENSA_ILi2EEESB_EEEEENS5_IJNSA_ILi128EEESF_NSA_ILi64EEEEEENS_6half_tENS5_IJlSB_lEEESI_NS5_IJSB_llEEENS4_8TiledMMAINS4_8MMA_AtomIJNS4_20SM100_MMA_F16BF16_SSISI_SI_fLi128ELi128ELNS4_4UMMA5MajorE0ELSP_1ELNSO_7ScaleInE0ELSQ_0EEEEEENS4_6LayoutINS5_IJSB_SB_SB_EEENS5_IJNSA_ILi0EEESV_SV_EEEEENS5_IJNS4_10UnderscoreESY_SY_EEEEENS4_23SM90_TMA_LOAD_MULTICASTENS4_14ComposedLayoutINS4_7SwizzleILi3ELi4ELi3EEENS4_18smem_ptr_flag_bitsILi16EEENST_INS5_IJNSA_ILi8EEESG_EEENS5_IJSG_SB_EEEEEEEvNS4_8identityENS4_13SM90_TMA_LOADENS12_IS14_S16_NST_INS5_IJSG_S17_EEENS5_IJSB_SG_EEEEEEEvS1C_EENS_8epilogue10collective18CollectiveEpilogueINS1J_23Sm100TmaWarpSpecializedILi4ELi2ELi32ELb1ELb0EEEJSH_NS5_IJNST_ISF_SB_EENST_INSA_ILi32EEESB_EEEEESI_SJ_SI_SJ_NS1J_6fusion15FusionCallbacksIS1N_NS1S_17LinearCombinationISI_fSI_fLNS_15FloatRoundStyleE2EEESH_S1R_JEEENS4_5SM1004TMEM4LOAD26SM100_TMEM_LOAD_32dp32b32xES1D_NS12_INS13_ILi2ELi4ELi3EEES16_NST_INS5_IJS17_S1P_EEENS5_IJS1P_SB_EEEEEEENS4_39AutoVectorizingCopyWithAssumedAlignmentILi128EEENS4_14SM90_TMA_STOREES26_S28_S28_EEEvvEEEEvNT_6ParamsE) ;  /* 0xffffff6004547950 */ /* 0x000fea0003c3ffff */
        .weak           $__internal_2_$__cuda_sm10x_tcgen05_guardrail_trap_unallocated_columns_being_dealloced
        .type           $__internal_2_$__cuda_sm10x_tcgen05_guardrail_trap_unallocated_columns_being_dealloced,@function
        .size           $__internal_2_$__cuda_sm10x_tcgen05_guardrail_trap_unallocated_columns_being_dealloced,(.L_x_177 - $__internal_2_$__cuda_sm10x_tcgen05_guardrail_trap_unallocated_columns_being_dealloced)
$__internal_2_$__cuda_sm10x_tcgen05_guardrail_trap_unallocated_columns_being_dealloced:
[----:B------:R-:W-:Y:S05]  /*9eb0*/  BPT.TRAP 0x1 ;  /* 0x000000040000795c */ /* 0x000fea0000300000 */
[----:B------:R-:W-:-:S04]  /*9ec0*/  HFMA2 R3, -RZ, RZ, 0, 0 ;  /* 0x00000000ff037431 */ /* 0x000fc800000001ff */
[----:B------:R-:W-:Y:S05]  /*9ed0*/  RET.REL.NODEC R2 `(_ZN7cutlass13device_kernelINS_4gemm6kernel13GemmUniversalIN4cute5tupleIJiiiiEEENS1_10collective13CollectiveMmaINS1_35MainloopSm100TmaUmmaWarpSpecializedILi2ELi2ELi4ENS5_IJNS4_1CILi1EEENSA_ILi2EEESB_EEEEENS5_IJNSA_ILi128EEESF_NSA_ILi64EEEEEENS_6half_tENS5_IJlSB_lEEESI_NS5_IJSB_llEEENS4_8TiledMMAINS4_8MMA_AtomIJNS4_20SM100_MMA_F16BF16_SSISI_SI_fLi128ELi128ELNS4_4UMMA5MajorE0ELSP_1ELNSO_7ScaleInE0ELSQ_0EEEEEENS4_6LayoutINS5_IJSB_SB_SB_EEENS5_IJNSA_ILi0EEESV_SV_EEEEENS5_IJNS4_10UnderscoreESY_SY_EEEEENS4_23SM90_TMA_LOAD_MULTICASTENS4_14ComposedLayoutINS4_7SwizzleILi3ELi4ELi3EEENS4_18smem_ptr_flag_bitsILi16EEENST_INS5_IJNSA_ILi8EEESG_EEENS5_IJSG_SB_EEEEEEEvNS4_8identityENS4_13SM90_TMA_LOADENS12_IS14_S16_NST_INS5_IJSG_S17_EEENS5_IJSB_SG_EEEEEEEvS1C_EENS_8epilogue10collective18CollectiveEpilogueINS1J_23Sm100TmaWarpSpecializedILi4ELi2ELi32ELb1ELb0EEEJSH_NS5_IJNST_ISF_SB_EENST_INSA_ILi32EEESB_EEEEESI_SJ_SI_SJ_NS1J_6fusion15FusionCallbacksIS1N_NS1S_17LinearCombinationISI_fSI_fLNS_15FloatRoundStyleE2EEESH_S1R_JEEENS4_5SM1004TMEM4LOAD26SM100_TMEM_LOAD_32dp32b32xES1D_NS12_INS13_ILi2ELi4ELi3EEES16_NST_INS5_IJS17_S1P_EEENS5_IJS1P_SB_EEEEEEENS4_39AutoVectorizingCopyWithAssumedAlignmentILi128EEENS4_14SM90_TMA_STOREES26_S28_S28_EEEvvEEEEvNT_6ParamsE) ;  /* 0xffffff6002487950 */ /* 0x000fea0003c3ffff */
.L_x_176:
[----:B------:R-:W-:-:S00]  /*9ee0*/  BRA `(.L_x_176) ;  /* 0xfffffffc00fc7947 */ /* 0x000fc0000383ffff */
[----:B------:R-:W-:-:S00]  /*9ef0*/  NOP ;  /* 0x0000000000007918 */ /* 0x000fc00000000000 */
        /* <DEDUP_REMOVED lines=8> */
.L_x_177:


//--------------------- .nv.global.init           --------------------------
	.section	.nv.global.init,"aw",@progbits
.nv.global.init:
	.type		$str$27,@object
	.size		$str$27,($str$28 - $str$27)
$str$27:
        /*0000*/ 	.byte	0x28, 0x61, 0x64, 0x64, 0x72, 0x65, 0x73, 0x73, 0x20, 0x26, 0x20, 0x6d, 0x61, 0x73, 0x6b, 0x29
        /*0010*/ 	.byte	0x20, 0x3d, 0x3d, 0x20, 0x30, 0x00
	.type		$str$28,@object
	.size		$str$28,($str$26 - $str$28)
$str$28:
        /*0016*/ 	.byte	0x2f, 0x74, 0x6d, 0x70, 0x2f, 0x63, 0x75, 0x74, 0x6c, 0x61, 0x73, 0x73, 0x5f, 0x73, 0x77, 0x65
        /*0026*/ 	.byte	0x65, 0x70, 0x5f, 0x73, 0x72, 0x63, 0x2f, 0x69, 0x6e, 0x63, 0x6c, 0x75, 0x64, 0x65, 0x2f, 0x63
        /*0036*/ 	.byte	0x75, 0x74, 0x65, 0x2f, 0x70, 0x6f, 0x69, 0x6e, 0x74, 0x65, 0x72, 0x5f, 0x66, 0x6c, 0x61, 0x67
        /*0046*/ 	.byte	0x67, 0x65, 0x64, 0x2e, 0x68, 0x70, 0x70, 0x00
	.type		$str$26,@object
	.size		$str$26,($str$25 - $str$26)
$str$26:
        /*004e*/ 	.byte	0x2f, 0x74, 0x6d, 0x70, 0x2f, 0x63, 0x75, 0x74, 0x6c, 0x61, 0x73, 0x73, 0x5f, 0x73, 0x77, 0x65
        /*005e*/ 	.byte	0x65, 0x70, 0x5f, 0x73, 0x72, 0x63, 0x2f, 0x69, 0x6e, 0x63, 0x6c, 0x75, 0x64, 0x65, 0x2f, 0x63
        /*006e*/ 	.byte	0x75, 0x74, 0x65, 0x2f, 0x61, 0x74, 0x6f, 0x6d, 0x2f, 0x63, 0x6f, 0x70, 0x79, 0x5f, 0x74, 0x72
        /*007e*/ 	.byte	0x61, 0x69, 0x74, 0x73, 0x5f, 0x73, 0x6d, 0x31, 0x30, 0x30, 0x2e, 0x68, 0x70, 0x70, 0x00
	.type		$str$25,@object
	.size		$str$25,(__unnamed_1 - $str$25)
$str$25:
        /*008d*/ 	.byte	0x28, 0x28, 0x75, 0x69, 0x6e, 0x74, 0x33, 0x32, 0x5f, 0x74, 0x28, 0x74, 0x68, 0x72, 0x65, 0x61
        /*009d*/ 	.byte	0x64, 0x49, 0x64, 0x78, 0x2e, 0x78, 0x29, 0x20, 0x2f, 0x20, 0x33, 0x32, 0x29, 0x20, 0x25, 0x20
        /*00ad*/ 	.byte	0x34, 0x29, 0x20, 0x3d, 0x3d, 0x20, 0x28, 0x28, 0x28, 0x74, 0x6d, 0x65, 0x6d, 0x5f, 0x61, 0x64
        /*00bd*/ 	.byte	0x64, 0x72, 0x20, 0x3e, 0x3e, 0x20, 0x31, 0x36, 0x29, 0x20, 0x2f, 0x20, 0x33, 0x32, 0x29, 0x20
        /*00cd*/ 	.byte	0x25, 0x20, 0x34, 0x29, 0x00
	.type		__unnamed_1,@object
	.size		__unnamed_1,(__unnamed_2 - __unnamed_1)
__unnamed_1:
        /*00d2*/ 	.byte	0x61, 0x75, 0x74, 0x6f, 0x20, 0x63, 0x75, 0x74, 0x65, 0x3a, 0x3a, 0x61, 0x73, 0x5f, 0x70, 0x6f
        /* <DEDUP_REMOVED lines=24> */
        /*0262*/ 	.byte	0x3e, 0x3e, 0x3e, 0x3e, 0x5d, 0x00
	.type		__unnamed_2,@object
	.size		__unnamed_2,(.L_2 - __unnamed_2)
__unnamed_2:
        /* <DEDUP_REMOVED lines=42> */
        /*0508*/ 	.byte	0x3e, 0x3e, 0x5d, 0x00
.L_2:


//--------------------- .nv.shared._ZN7cutlass13device_kernelINS_4gemm6kernel13GemmUniversalIN4cute5tupleIJiiiiEEENS1_10collective13CollectiveMmaINS1_35MainloopSm100TmaUmmaWarpSpecializedILi2ELi2ELi4ENS5_IJNS4_1CILi1EEENSA_ILi2EEESB_EEEEENS5_IJNSA_ILi128EEESF_NSA_ILi64EEEEEENS_6half_tENS5_IJlSB_lEEESI_NS5_IJSB_llEEENS4_8TiledMMAINS4_8MMA_AtomIJNS4_20SM100_MMA_F16BF16_SSISI_SI_fLi128ELi128ELNS4_4UMMA5MajorE0ELSP_1ELNSO_7ScaleInE0ELSQ_0EEEEEENS4_6LayoutINS5_IJSB_SB_SB_EEENS5_IJNSA_ILi0EEESV_SV_EEEEENS5_IJNS4_10UnderscoreESY_SY_EEEEENS4_23SM90_TMA_LOAD_MULTICASTENS4_14ComposedLayoutINS4_7SwizzleILi3ELi4ELi3EEENS4_18smem_ptr_flag_bitsILi16EEENST_INS5_IJNSA_ILi8EEESG_EEENS5_IJSG_SB_EEEEEEEvNS4_8identityENS4_13SM90_TMA_LOADENS12_IS14_S16_NST_INS5_IJSG_S17_EEENS5_IJSB_SG_EEEEEEEvS1C_EENS_8epilogue10collective18CollectiveEpilogueINS1J_23Sm100TmaWarpSpecializedILi4ELi2ELi32ELb1ELb0EEEJSH_NS5_IJNST_ISF_SB_EENST_INSA_ILi32EEESB_EEEEESI_SJ_SI_SJ_NS1J_6fusion15FusionCallbacksIS1N_NS1S_17LinearCombinationISI_fSI_fLNS_15FloatRoundStyleE2EEESH_S1R_JEEENS4_5SM1004TMEM4LOAD26SM100_TMEM_LOAD_32dp32b32xES1D_NS12_INS13_ILi2ELi4ELi3EEES16_NST_INS5_IJS17_S1P_EEENS5_IJS1P_SB_EEEEEEENS4_39AutoVectorizingCopyWithAssumedAlignmentILi128EEENS4_14SM90_TMA_STOREES26_S28_S28_EEEvvEEEEvNT_6ParamsE --------------------------
	.section	.nv.shared._ZN7cutlass13device_kernelINS_4gemm6kernel13GemmUniversalIN4cute5tupleIJiiiiEEENS1_10collective13CollectiveMmaINS1_35MainloopSm100TmaUmmaWarpSpecializedILi2ELi2ELi4ENS5_IJNS4_1CILi1EEENSA_ILi2EEESB_EEEEENS5_IJNSA_ILi128EEESF_NSA_ILi64EEEEEENS_6half_tENS5_IJlSB_lEEESI_NS5_IJSB_llEEENS4_8TiledMMAINS4_8MMA_AtomIJNS4_20SM100_MMA_F16BF16_SSISI_SI_fLi128ELi128ELNS4_4UMMA5MajorE0ELSP_1ELNSO_7ScaleInE0ELSQ_0EEEEEENS4_6LayoutINS5_IJSB_SB_SB_EEENS5_IJNSA_ILi0EEESV_SV_EEEEENS5_IJNS4_10UnderscoreESY_SY_EEEEENS4_23SM90_TMA_LOAD_MULTICASTENS4_14ComposedLayoutINS4_7SwizzleILi3ELi4ELi3EEENS4_18smem_ptr_flag_bitsILi16EEENST_INS5_IJNSA_ILi8EEESG_EEENS5_IJSG_SB_EEEEEEEvNS4_8identityENS4_13SM90_TMA_LOADENS12_IS14_S16_NST_INS5_IJSG_S17_EEENS5_IJSB_SG_EEEEEEEvS1C_EENS_8epilogue10collective18CollectiveEpilogueINS1J_23Sm100TmaWarpSpecializedILi4ELi2ELi32ELb1ELb0EEEJSH_NS5_IJNST_ISF_SB_EENST_INSA_ILi32EEESB_EEEEESI_SJ_SI_SJ_NS1J_6fusion15FusionCallbacksIS1N_NS1S_17LinearCombinationISI_fSI_fLNS_15FloatRoundStyleE2EEESH_S1R_JEEENS4_5SM1004TMEM4LOAD26SM100_TMEM_LOAD_32dp32b32xES1D_NS12_INS13_ILi2ELi4ELi3EEES16_NST_INS5_IJS17_S1P_EEENS5_IJS1P_SB_EEEEEEENS4_39AutoVectorizingCopyWithAssumedAlignmentILi128EEENS4_14SM90_TMA_STOREES26_S28_S28_EEEvvEEEEvNT_6ParamsE,"aw",@nobits
	.sectionflags	@""
	.align	16
	.zero		1024


//--------------------- .nv.shared.reserved.0     --------------------------
	.section	.nv.shared.reserved.0,"aw",@nobits
	.weak		__nv_reservedSMEM_offset_0_alias
	.size		__nv_reservedSMEM_offset_0_alias, 0, 64
	.other		__nv_reservedSMEM_offset_0_alias,@"STO_CUDA_RESERVED_SHARED STV_DEFAULT"
__nv_reservedSMEM_offset_0_alias:
	.zero		0
.nv.shared.reserved.0:
	.zero		64
	.weak		__nv_reservedSMEM_tcgen05_partition
	.type		__nv_reservedSMEM_tcgen05_partition,@object
	.size		__nv_reservedSMEM_tcgen05_partition,(.L_0 - __nv_reservedSMEM_tcgen05_partition)
__nv_reservedSMEM_tcgen05_partition:
	.zero		32
.L_0:


//--------------------- .nv.global                --------------------------
	.section	.nv.global,"aw",@nobits
.nv.global:
	.type		_ZN40_INTERNAL_b2c6621a_4_k_cu_8c55faab_328184cute1_E,@object
	.size		_ZN40_INTERNAL_b2c6621a_4_k_cu_8c55faab_328184cute1_E,(_ZN40_INTERNAL_b2c6621a_4_k_cu_8c55faab_328184cuda3std3__45__cpo6cbeginE - _ZN40_INTERNAL_b2c6621a_4_k_cu_8c55faab_328184cute1_E)
_ZN40_INTERNAL_b2c6621a_4_k_cu_8c55faab_328184cute1_E:
	.zero		1
	.type		_ZN40_INTERNAL_b2c6621a_4_k_cu_8c55faab_328184cuda3std3__45__cpo6cbeginE,@object
	.size		_ZN40_INTERNAL_b2c6621a_4_k_cu_8c55faab_328184cuda3std3__45__cpo6cbeginE,(_ZN40_INTERNAL_b2c6621a_4_k_cu_8c55faab_328184cuda3std3__48in_placeE - _ZN40_INTERNAL_b2c6621a_4_k_cu_8c55faab_328184cuda3std3__45__cpo6cbeginE)
_ZN40_INTERNAL_b2c6621a_4_k_cu_8c55faab_328184cuda3std3__45__cpo6cbeginE:
	.zero		1
	.type		_ZN40_INTERNAL_b2c6621a_4_k_cu_8c55faab_328184cuda3std3__48in_placeE,@object
	.size		_ZN40_INTERNAL_b2c6621a_4_k_cu_8c55faab_328184cuda3std3__48in_placeE,(_ZN40_INTERNAL_b2c6621a_4_k_cu_8c55faab_328184cuda3std6ranges3__45__cpo9iter_moveE - _ZN40_INTERNAL_b2c6621a_4_k_cu_8c55faab_328184cuda3std3__48in_placeE)
_ZN40_INTERNAL_b2c6621a_4_k_cu_8c55faab_328184cuda3std3__48in_placeE:
	.zero		1
	.type		_ZN40_INTERNAL_b2c6621a_4_k_cu_8c55faab_328184cuda3std6ranges3__45__cpo9iter_moveE,@object
	.size		_ZN40_INTERNAL_b2c6621a_4_k_cu_8c55faab_328184cuda3std6ranges3__45__cpo9iter_moveE,(_ZN40_INTERNAL_b2c6621a_4_k_cu_8c55faab_328184cuda3std3__45__cpo5beginE - _ZN40_INTERNAL_b2c6621a_4_k_cu_8c55faab_328184cuda3std6ranges3__45__cpo9iter_moveE)
_ZN40_INTERNAL_b2c6621a_4_k_cu_8c55faab_328184cuda3std6ranges3__45__cpo9iter_moveE:
	.zero		1
	.type		_ZN40_INTERNAL_b2c6621a_4_k_cu_8c55faab_328184cuda3std3__45__cpo5beginE,@object
	.size		_ZN40_INTERNAL_b2c6621a_4_k_cu_8c55faab_328184cuda3std3__45__cpo5beginE,(_ZN40_INTERNAL_b2c6621a_4_k_cu_8c55faab_328184cuda3std3__442_GLOBAL__N__b2c6621a_4_k_cu_8c55faab_328186ignoreE - _ZN40_INTERNAL_b2c6621a_4_k_cu_8c55faab_328184cuda3std3__45__cpo5beginE)
_ZN40_INTERNAL_b2c6621a_4_k_cu_8c55faab_328184cuda3std3__45__cpo5beginE:
	.zero		1
	.type		_ZN40_INTERNAL_b2c6621a_4_k_cu_8c55faab_328184cuda3std3__442_GLOBAL__N__b2c6621a_4_k_cu_8c55faab_328186ignoreE,@object
	.size		_ZN40_INTERNAL_b2c6621a_4_k_cu_8c55faab_328184cuda3std3__442_GLOBAL__N__b2c6621a_4_k_cu_8c55faab_328186ignoreE,(_ZN40_INTERNAL_b2c6621a_4_k_cu_8c55faab_328184cute7productE - _ZN40_INTERNAL_b2c6621a_4_k_cu_8c55faab_328184cuda3std3__442_GLOBAL__N__b2c6621a_4_k_cu_8c55faab_328186ignoreE)
_ZN40_INTERNAL_b2c6621a_4_k_cu_8c55faab_328184cuda3std3__442_GLOBAL__N__b2c6621a_4_k_cu_8c55faab_328186ignoreE:
	.zero		1
	.type		_ZN40_INTERNAL_b2c6621a_4_k_cu_8c55faab_328184cute7productE,@object
	.size		_ZN40_INTERNAL_b2c6621a_4_k_cu_8c55faab_328184cute7productE,(_ZN40_INTERNAL_b2c6621a_4_k_cu_8c55faab_328184cuda3std3__45__cpo3endE - _ZN40_INTERNAL_b2c6621a_4_k_cu_8c55faab_328184cute7productE)
_ZN40_INTERNAL_b2c6621a_4_k_cu_8c55faab_328184cute7productE:
	.zero		1
	.type		_ZN40_INTERNAL_b2c6621a_4_k_cu_8c55faab_328184cuda3std3__45__cpo3endE,@object
	.size		_ZN40_INTERNAL_b2c6621a_4_k_cu_8c55faab_328184cuda3std3__45__cpo3endE,(_ZN40_INTERNAL_b2c6621a_4_k_cu_8c55faab_328184cuda3std3__419piecewise_constructE - _ZN40_INTERNAL_b2c6621a_4_k_cu_8c55faab_328184cuda3std3__45__cpo3endE)
_ZN40_INTERNAL_b2c6621a_4_k_cu_8c55faab_328184cuda3std3__45__cpo3endE:
	.zero		1
	.type		_ZN40_INTERNAL_b2c6621a_4_k_cu_8c55faab_328184cuda3std3__419piecewise_constructE,@object
	.size		_ZN40_INTERNAL_b2c6621a_4_k_cu_8c55faab_328184cuda3std3__419piecewise_constructE,(_ZN40_INTERNAL_b2c6621a_4_k_cu_8c55faab_328184cuda3std3__45__cpo4cendE - _ZN40_INTERNAL_b2c6621a_4_k_cu_8c55faab_328184cuda3std3__419piecewise_constructE)
_ZN40_INTERNAL_b2c6621a_4_k_cu_8c55faab_328184cuda3std3__419piecewise_constructE:
	.zero		1
	.type		_ZN40_INTERNAL_b2c6621a_4_k_cu_8c55faab_328184cuda3std3__45__cpo4cendE,@object
	.size		_ZN40_INTERNAL_b2c6621a_4_k_cu_8c55faab_328184cuda3std3__45__cpo4cendE,(_ZN40_INTERNAL_b2c6621a_4_k_cu_8c55faab_328184cuda3std6ranges3__45__cpo4swapE - _ZN40_INTERNAL_b2c6621a_4_k_cu_8c55faab_328184cuda3std3__45__cpo4cendE)
_ZN40_INTERNAL_b2c6621a_4_k_cu_8c55faab_328184cuda3std3__45__cpo4cendE:
	.zero		1
	.type		_ZN40_INTERNAL_b2c6621a_4_k_cu_8c55faab_328184cuda3std6ranges3__45__cpo4swapE,@object
	.size		_ZN40_INTERNAL_b2c6621a_4_k_cu_8c55faab_328184cuda3std6ranges3__45__cpo4swapE,(.L_10 - _ZN40_INTERNAL_b2c6621a_4_k_cu_8c55faab_328184cuda3std6ranges3__45__cpo4swapE)
_ZN40_INTERNAL_b2c6621a_4_k_cu_8c55faab_328184cuda3std6ranges3__45__cpo4swapE:
	.zero		1
.L_10:


//--------------------- .nv.constant0._ZN7cutlass13device_kernelINS_4gemm6kernel13GemmUniversalIN4cute5tupleIJiiiiEEENS1_10collective13CollectiveMmaINS1_35MainloopSm100TmaUmmaWarpSpecializedILi2ELi2ELi4ENS5_IJNS4_1CILi1EEENSA_ILi2EEESB_EEEEENS5_IJNSA_ILi128EEESF_NSA_ILi64EEEEEENS_6half_tENS5_IJlSB_lEEESI_NS5_IJSB_llEEENS4_8TiledMMAINS4_8MMA_AtomIJNS4_20SM100_MMA_F16BF16_SSISI_SI_fLi128ELi128ELNS4_4UMMA5MajorE0ELSP_1ELNSO_7ScaleInE0ELSQ_0EEEEEENS4_6LayoutINS5_IJSB_SB_SB_EEENS5_IJNSA_ILi0EEESV_SV_EEEEENS5_IJNS4_10UnderscoreESY_SY_EEEEENS4_23SM90_TMA_LOAD_MULTICASTENS4_14ComposedLayoutINS4_7SwizzleILi3ELi4ELi3EEENS4_18smem_ptr_flag_bitsILi16EEENST_INS5_IJNSA_ILi8EEESG_EEENS5_IJSG_SB_EEEEEEEvNS4_8identityENS4_13SM90_TMA_LOADENS12_IS14_S16_NST_INS5_IJSG_S17_EEENS5_IJSB_SG_EEEEEEEvS1C_EENS_8epilogue10collective18CollectiveEpilogueINS1J_23Sm100TmaWarpSpecializedILi4ELi2ELi32ELb1ELb0EEEJSH_NS5_IJNST_ISF_SB_EENST_INSA_ILi32EEESB_EEEEESI_SJ_SI_SJ_NS1J_6fusion15FusionCallbacksIS1N_NS1S_17LinearCombinationISI_fSI_fLNS_15FloatRoundStyleE2EEESH_S1R_JEEENS4_5SM1004TMEM4LOAD26SM100_TMEM_LOAD_32dp32b32xES1D_NS12_INS13_ILi2ELi4ELi3EEES16_NST_INS5_IJS17_S1P_EEENS5_IJS1P_SB_EEEEEEENS4_39AutoVectorizingCopyWithAssumedAlignmentILi128EEENS4_14SM90_TMA_STOREES26_S28_S28_EEEvvEEEEvNT_6ParamsE --------------------------
	.section	.nv.constant0._ZN7cutlass13device_kernelINS_4gemm6kernel13GemmUniversalIN4cute5tupleIJiiiiEEENS1_10collective13CollectiveMmaINS1_35MainloopSm100TmaUmmaWarpSpecializedILi2ELi2ELi4ENS5_IJNS4_1CILi1EEENSA_ILi2EEESB_EEEEENS5_IJNSA_ILi128EEESF_NSA_ILi64EEEEEENS_6half_tENS5_IJlSB_lEEESI_NS5_IJSB_llEEENS4_8TiledMMAINS4_8MMA_AtomIJNS4_20SM100_MMA_F16BF16_SSISI_SI_fLi128ELi128ELNS4_4UMMA5MajorE0ELSP_1ELNSO_7ScaleInE0ELSQ_0EEEEEENS4_6LayoutINS5_IJSB_SB_SB_EEENS5_IJNSA_ILi0EEESV_SV_EEEEENS5_IJNS4_10UnderscoreESY_SY_EEEEENS4_23SM90_TMA_LOAD_MULTICASTENS4_14ComposedLayoutINS4_7SwizzleILi3ELi4ELi3EEENS4_18smem_ptr_flag_bitsILi16EEENST_INS5_IJNSA_ILi8EEESG_EEENS5_IJSG_SB_EEEEEEEvNS4_8identityENS4_13SM90_TMA_LOADENS12_IS14_S16_NST_INS5_IJSG_S17_EEENS5_IJSB_SG_EEEEEEEvS1C_EENS_8epilogue10collective18CollectiveEpilogueINS1J_23Sm100TmaWarpSpecializedILi4ELi2ELi32ELb1ELb0EEEJSH_NS5_IJNST_ISF_SB_EENST_INSA_ILi32EEESB_EEEEESI_SJ_SI_SJ_NS1J_6fusion15FusionCallbacksIS1N_NS1S_17LinearCombinationISI_fSI_fLNS_15FloatRoundStyleE2EEESH_S1R_JEEENS4_5SM1004TMEM4LOAD26SM100_TMEM_LOAD_32dp32b32xES1D_NS12_INS13_ILi2ELi4ELi3EEES16_NST_INS5_IJS17_S1P_EEENS5_IJS1P_SB_EEEEEEENS4_39AutoVectorizingCopyWithAssumedAlignmentILi128EEENS4_14SM90_TMA_STOREES26_S28_S28_EEEvvEEEEvNT_6ParamsE,"a",@progbits
	.sectionflags	@""
	.align	4
.nv.constant0._ZN7cutlass13device_kernelINS_4gemm6kernel13GemmUniversalIN4cute5tupleIJiiiiEEENS1_10collective13CollectiveMmaINS1_35MainloopSm100TmaUmmaWarpSpecializedILi2ELi2ELi4ENS5_IJNS4_1CILi1EEENSA_ILi2EEESB_EEEEENS5_IJNSA_ILi128EEESF_NSA_ILi64EEEEEENS_6half_tENS5_IJlSB_lEEESI_NS5_IJSB_llEEENS4_8TiledMMAINS4_8MMA_AtomIJNS4_20SM100_MMA_F16BF16_SSISI_SI_fLi128ELi128ELNS4_4UMMA5MajorE0ELSP_1ELNSO_7ScaleInE0ELSQ_0EEEEEENS4_6LayoutINS5_IJSB_SB_SB_EEENS5_IJNSA_ILi0EEESV_SV_EEEEENS5_IJNS4_10UnderscoreESY_SY_EEEEENS4_23SM90_TMA_LOAD_MULTICASTENS4_14ComposedLayoutINS4_7SwizzleILi3ELi4ELi3EEENS4_18smem_ptr_flag_bitsILi16EEENST_INS5_IJNSA_ILi8EEESG_EEENS5_IJSG_SB_EEEEEEEvNS4_8identityENS4_13SM90_TMA_LOADENS12_IS14_S16_NST_INS5_IJSG_S17_EEENS5_IJSB_SG_EEEEEEEvS1C_EENS_8epilogue10collective18CollectiveEpilogueINS1J_23Sm100TmaWarpSpecializedILi4ELi2ELi32ELb1ELb0EEEJSH_NS5_IJNST_ISF_SB_EENST_INSA_ILi32EEESB_EEEEESI_SJ_SI_SJ_NS1J_6fusion15FusionCallbacksIS1N_NS1S_17LinearCombinationISI_fSI_fLNS_15FloatRoundStyleE2EEESH_S1R_JEEENS4_5SM1004TMEM4LOAD26SM100_TMEM_LOAD_32dp32b32xES1D_NS12_INS13_ILi2ELi4ELi3EEES16_NST_INS5_IJS17_S1P_EEENS5_IJS1P_SB_EEEEEEENS4_39AutoVectorizingCopyWithAssumedAlignmentILi128EEENS4_14SM90_TMA_STOREES26_S28_S28_EEEvvEEEEvNT_6ParamsE:
	.zero		2944


//--------------------- SYMBOLS --------------------------

	.type		.nv.reservedSmem.offset0,@object
	.size		.nv.reservedSmem.offset0,0x4
	.type		.nv.reservedSmem.cap,@object
	.size		.nv.reservedSmem.cap,0x4
	.type		__assertfail,@function
